	.target	sm_90a

	.elftype	@"ET_EXEC"


//--------------------- .note.nv.tkinfo           --------------------------
	.section	.note.nv.tkinfo,"",@"SHT_NOTE"
	.sectionflags	@"SHF_NOTE_NV_TKINFO"
	.tkinfo
        /*0018*/ 	.word	0x00000002
        /*0030*/ 	.string	""
        /*0030*/ 	.string	"ptxas"
        /*0030*/ 	.string	"Cuda compilation tools, release 13.0, V13.0.88"
        /*0030*/ 	.string	"Build cuda_13.0.r13.0/compiler.36424714_0"
        /*0030*/ 	.string	"-arch sm_90a -m 64 "



//--------------------- .note.nv.cuinfo           --------------------------
	.section	.note.nv.cuinfo,"",@"SHT_NOTE"
	.sectionflags	@"SHF_NOTE_NV_CUINFO"
        /*0018*/ 	.short	0x0002
        /*001a*/ 	.short	0x005a
        /*001c*/ 	.short	0x0082
	.zero		2


//--------------------- .nv.info                  --------------------------
	.section	.nv.info,"",@"SHT_CUDA_INFO"
	.align	4


	//----- nvinfo : EIATTR_REGCOUNT
	.align		4
        /*0000*/ 	.byte	0x04, 0x2f
        /*0002*/ 	.short	(.L_15 - .L_14)
	.align		4
.L_14:
        /*0004*/ 	.word	index@(_ZN7cutlass13device_kernelINS_4gemm6kernel13GemmUniversalIN4cute5tupleIJiiiiEEENS1_10collective13CollectiveMmaINS1_34MainloopSm90TmaGmmaWarpSpecializedILi3ENS5_IJNS4_1CILi2EEENSA_ILi1EEESC_EEENS1_35KernelTmaWarpSpecializedCooperativeEEENS5_IJNSA_ILi128EEENSA_ILi256EEESG_EEENS_10bfloat16_tENS5_IJlSC_lEEESJ_SK_NS4_8TiledMMAINS4_8MMA_AtomIJNS4_4SM904GMMA28MMA_64x256x16_F32BF16BF16_SSILNSO_5MajorE0ELSQ_0ELNSO_7ScaleInE1ELSR_1EEEEEENS4_6LayoutISD_NS5_IJSC_NSA_ILi0EEESV_EEEEENS5_IJNS4_10UnderscoreESY_SY_EEEEENS4_13SM90_TMA_LOADENS4_14ComposedLayoutINS4_7SwizzleILi3ELi4ELi3EEENS4_18smem_ptr_flag_bitsILi16EEENSU_INS5_IJNSA_ILi8EEENSA_ILi64EEEEEENS5_IJS18_SC_EEEEEEEvNS4_8identityENS4_23SM90_TMA_LOAD_MULTICASTES1C_vS1D_EENS_8epilogue10collective6detail29Sm90TmaWarpSpecializedAdapterINS1H_15DefaultEpilogueISJ_SK_SK_NS1G_6thread17LinearCombinationISJ_Li1EffLNS1L_9ScaleType4KindE0ELNS_15FloatRoundStyleE2ESJ_EENS1_15EpilogueDefaultEEEEEvvEEEEvNT_6ParamsE)
        /*0008*/ 	.word	0x000000a8


	//----- nvinfo : EIATTR_FRAME_SIZE
	.align		4
.L_15:
        /*000c*/ 	.byte	0x04, 0x11
        /*000e*/ 	.short	(.L_17 - .L_16)
	.align		4
.L_16:
        /*0010*/ 	.word	index@(_ZN7cutlass13device_kernelINS_4gemm6kernel13GemmUniversalIN4cute5tupleIJiiiiEEENS1_10collective13CollectiveMmaINS1_34MainloopSm90TmaGmmaWarpSpecializedILi3ENS5_IJNS4_1CILi2EEENSA_ILi1EEESC_EEENS1_35KernelTmaWarpSpecializedCooperativeEEENS5_IJNSA_ILi128EEENSA_ILi256EEESG_EEENS_10bfloat16_tENS5_IJlSC_lEEESJ_SK_NS4_8TiledMMAINS4_8MMA_AtomIJNS4_4SM904GMMA28MMA_64x256x16_F32BF16BF16_SSILNSO_5MajorE0ELSQ_0ELNSO_7ScaleInE1ELSR_1EEEEEENS4_6LayoutISD_NS5_IJSC_NSA_ILi0EEESV_EEEEENS5_IJNS4_10UnderscoreESY_SY_EEEEENS4_13SM90_TMA_LOADENS4_14ComposedLayoutINS4_7SwizzleILi3ELi4ELi3EEENS4_18smem_ptr_flag_bitsILi16EEENSU_INS5_IJNSA_ILi8EEENSA_ILi64EEEEEENS5_IJS18_SC_EEEEEEEvNS4_8identityENS4_23SM90_TMA_LOAD_MULTICASTES1C_vS1D_EENS_8epilogue10collective6detail29Sm90TmaWarpSpecializedAdapterINS1H_15DefaultEpilogueISJ_SK_SK_NS1G_6thread17LinearCombinationISJ_Li1EffLNS1L_9ScaleType4KindE0ELNS_15FloatRoundStyleE2ESJ_EENS1_15EpilogueDefaultEEEEEvvEEEEvNT_6ParamsE)
        /*0014*/ 	.word	0x00000000


	//----- nvinfo : EIATTR_MIN_STACK_SIZE
	.align		4
.L_17:
        /*0018*/ 	.byte	0x04, 0x12
        /*001a*/ 	.short	(.L_19 - .L_18)
	.align		4
.L_18:
        /*001c*/ 	.word	index@(_ZN7cutlass13device_kernelINS_4gemm6kernel13GemmUniversalIN4cute5tupleIJiiiiEEENS1_10collective13CollectiveMmaINS1_34MainloopSm90TmaGmmaWarpSpecializedILi3ENS5_IJNS4_1CILi2EEENSA_ILi1EEESC_EEENS1_35KernelTmaWarpSpecializedCooperativeEEENS5_IJNSA_ILi128EEENSA_ILi256EEESG_EEENS_10bfloat16_tENS5_IJlSC_lEEESJ_SK_NS4_8TiledMMAINS4_8MMA_AtomIJNS4_4SM904GMMA28MMA_64x256x16_F32BF16BF16_SSILNSO_5MajorE0ELSQ_0ELNSO_7ScaleInE1ELSR_1EEEEEENS4_6LayoutISD_NS5_IJSC_NSA_ILi0EEESV_EEEEENS5_IJNS4_10UnderscoreESY_SY_EEEEENS4_13SM90_TMA_LOADENS4_14ComposedLayoutINS4_7SwizzleILi3ELi4ELi3EEENS4_18smem_ptr_flag_bitsILi16EEENSU_INS5_IJNSA_ILi8EEENSA_ILi64EEEEEENS5_IJS18_SC_EEEEEEEvNS4_8identityENS4_23SM90_TMA_LOAD_MULTICASTES1C_vS1D_EENS_8epilogue10collective6detail29Sm90TmaWarpSpecializedAdapterINS1H_15DefaultEpilogueISJ_SK_SK_NS1G_6thread17LinearCombinationISJ_Li1EffLNS1L_9ScaleType4KindE0ELNS_15FloatRoundStyleE2ESJ_EENS1_15EpilogueDefaultEEEEEvvEEEEvNT_6ParamsE)
        /*0020*/ 	.word	0x00000000
.L_19:


//--------------------- .nv.compat                --------------------------
	.section	.nv.compat,"",@"SHT_CUDA_COMPAT_INFO"
	.align	4
        /*0000*/ 	.byte	0x02, 0x09, 0x01, 0x00, 0x02, 0x02, 0x04, 0x00, 0x02, 0x05, 0x05, 0x00, 0x03, 0x07, 0x01, 0x01
        /*0010*/ 	.byte	0x02, 0x03, 0x01, 0x00, 0x02, 0x06, 0x01, 0x00, 0x04, 0x0b, 0x08, 0x00, 0x00, 0x00, 0x00, 0x00
        /*0020*/ 	.byte	0x00, 0x00, 0x00, 0x00


//--------------------- .nv.info._ZN7cutlass13device_kernelINS_4gemm6kernel13GemmUniversalIN4cute5tupleIJiiiiEEENS1_10collective13CollectiveMmaINS1_34MainloopSm90TmaGmmaWarpSpecializedILi3ENS5_IJNS4_1CILi2EEENSA_ILi1EEESC_EEENS1_35KernelTmaWarpSpecializedCooperativeEEENS5_IJNSA_ILi128EEENSA_ILi256EEESG_EEENS_10bfloat16_tENS5_IJlSC_lEEESJ_SK_NS4_8TiledMMAINS4_8MMA_AtomIJNS4_4SM904GMMA28MMA_64x256x16_F32BF16BF16_SSILNSO_5MajorE0ELSQ_0ELNSO_7ScaleInE1ELSR_1EEEEEENS4_6LayoutISD_NS5_IJSC_NSA_ILi0EEESV_EEEEENS5_IJNS4_10UnderscoreESY_SY_EEEEENS4_13SM90_TMA_LOADENS4_14ComposedLayoutINS4_7SwizzleILi3ELi4ELi3EEENS4_18smem_ptr_flag_bitsILi16EEENSU_INS5_IJNSA_ILi8EEENSA_ILi64EEEEEENS5_IJS18_SC_EEEEEEEvNS4_8identityENS4_23SM90_TMA_LOAD_MULTICASTES1C_vS1D_EENS_8epilogue10collective6detail29Sm90TmaWarpSpecializedAdapterINS1H_15DefaultEpilogueISJ_SK_SK_NS1G_6thread17LinearCombinationISJ_Li1EffLNS1L_9ScaleType4KindE0ELNS_15FloatRoundStyleE2ESJ_EENS1_15EpilogueDefaultEEEEEvvEEEEvNT_6ParamsE --------------------------
	.section	.nv.info._ZN7cutlass13device_kernelINS_4gemm6kernel13GemmUniversalIN4cute5tupleIJiiiiEEENS1_10collective13CollectiveMmaINS1_34MainloopSm90TmaGmmaWarpSpecializedILi3ENS5_IJNS4_1CILi2EEENSA_ILi1EEESC_EEENS1_35KernelTmaWarpSpecializedCooperativeEEENS5_IJNSA_ILi128EEENSA_ILi256EEESG_EEENS_10bfloat16_tENS5_IJlSC_lEEESJ_SK_NS4_8TiledMMAINS4_8MMA_AtomIJNS4_4SM904GMMA28MMA_64x256x16_F32BF16BF16_SSILNSO_5MajorE0ELSQ_0ELNSO_7ScaleInE1ELSR_1EEEEEENS4_6LayoutISD_NS5_IJSC_NSA_ILi0EEESV_EEEEENS5_IJNS4_10UnderscoreESY_SY_EEEEENS4_13SM90_TMA_LOADENS4_14ComposedLayoutINS4_7SwizzleILi3ELi4ELi3EEENS4_18smem_ptr_flag_bitsILi16EEENSU_INS5_IJNSA_ILi8EEENSA_ILi64EEEEEENS5_IJS18_SC_EEEEEEEvNS4_8identityENS4_23SM90_TMA_LOAD_MULTICASTES1C_vS1D_EENS_8epilogue10collective6detail29Sm90TmaWarpSpecializedAdapterINS1H_15DefaultEpilogueISJ_SK_SK_NS1G_6thread17LinearCombinationISJ_Li1EffLNS1L_9ScaleType4KindE0ELNS_15FloatRoundStyleE2ESJ_EENS1_15EpilogueDefaultEEEEEvvEEEEvNT_6ParamsE,"",@"SHT_CUDA_INFO"
	.sectionflags	@""
	.align	4


	//----- nvinfo : EIATTR_CUDA_API_VERSION
	.align		4
        /*0000*/ 	.byte	0x04, 0x37
        /*0002*/ 	.short	(.L_21 - .L_20)
.L_20:
        /*0004*/ 	.word	0x00000082


	//----- nvinfo : EIATTR_KPARAM_INFO
	.align		4
.L_21:
        /*0008*/ 	.byte	0x04, 0x17
        /*000a*/ 	.short	(.L_23 - .L_22)
.L_22:
        /*000c*/ 	.word	0x00000000
        /*0010*/ 	.short	0x0000
        /*0012*/ 	.short	0x0070
        /*0014*/ 	.byte	0x00, 0xf0, 0x01, 0x10


	//----- nvinfo : EIATTR_SPARSE_MMA_MASK
	.align		4
.L_23:
        /*0018*/ 	.byte	0x03, 0x50
        /*001a*/ 	.short	0x0000


	//----- nvinfo : EIATTR_MAXREG_COUNT
	.align		4
        /*001c*/ 	.byte	0x03, 0x1b
        /*001e*/ 	.short	0x00a8


	//----- nvinfo : EIATTR_NUM_BARRIERS
	.align		4
        /*0020*/ 	.byte	0x02, 0x4c
        /*0022*/ 	.byte	0x01
	.zero		1


	//----- nvinfo : EIATTR_EXTERNS
	.align		4
        /*0024*/ 	.byte	0x04, 0x0f
        /*0026*/ 	.short	(.L_25 - .L_24)


	//   ....[0]....
	.align		4
.L_24:
        /*0028*/ 	.word	index@(__assertfail)


	//----- nvinfo : EIATTR_MERCURY_ISA_VERSION
	.align		4
.L_25:
        /*002c*/ 	.byte	0x03, 0x5f
        /*002e*/ 	.short	0x0101


	//----- nvinfo : EIATTR_INT_WARP_WIDE_INSTR_OFFSETS
	.align		4
        /*0030*/ 	.byte	0x04, 0x31
        /*0032*/ 	.short	(.L_27 - .L_26)


	//   ....[0]....
.L_26:
        /*0034*/ 	.word	0x00000460


	//   ....[1]....
        /*0038*/ 	.word	0x00000490


	//   ....[2]....
        /*003c*/ 	.word	0x00000650


	//----- nvinfo : EIATTR_COOP_GROUP_MASK_REGIDS
	.align		4
.L_27:
        /*0040*/ 	.byte	0x04, 0x29
        /*0042*/ 	.short	(.L_29 - .L_28)


	//   ....[0]....
.L_28:
        /*0044*/ 	.word	0xffffffff


	//   ....[1]....
        /*0048*/ 	.word	0xffffffff


	//   ....[2]....
        /*004c*/ 	.word	0xffffffff


	//   ....[3]....
        /*0050*/ 	.word	0xffffffff


	//   ....[4]....
        /*0054*/ 	.word	0xffffffff


	//   ....[5]....
        /*0058*/ 	.word	0xffffffff


	//----- nvinfo : EIATTR_COOP_GROUP_INSTR_OFFSETS
	.align		4
.L_29:
        /*005c*/ 	.byte	0x04, 0x28
        /*005e*/ 	.short	(.L_31 - .L_30)


	//   ....[0]....
.L_30:
        /*0060*/ 	.word	0x00000060


	//   ....[1]....
        /*0064*/ 	.word	0x00000070


	//   ....[2]....
        /*0068*/ 	.word	0x00000130


	//   ....[3]....
        /*006c*/ 	.word	0x000002b0


	//   ....[4]....
        /*0070*/ 	.word	0x000007d0


	//   ....[5]....
        /*0074*/ 	.word	0x00001220


	//----- nvinfo : EIATTR_REG_RECONFIG
	.align		4
.L_31:
        /*0078*/ 	.byte	0x01, 0x54
	.zero		2


	//----- nvinfo : EIATTR_SYSCALL_OFFSETS
	.align		4
        /*007c*/ 	.byte	0x04, 0x46
        /*007e*/ 	.short	(.L_33 - .L_32)


	//   ....[0]....
.L_32:
        /*0080*/ 	.word	0x000013e0


	//----- nvinfo : EIATTR_MBARRIER_INSTR_OFFSETS
	.align		4
.L_33:
        /*0084*/ 	.byte	0x04, 0x39
        /*0086*/ 	.short	(.L_35 - .L_34)


	//   ....[0]....
.L_34:
        /*0088*/ 	.word	0x00000230
        /*008c*/ 	.word	0x000000ff
        /*0090*/ 	.word	0x00000000
        /*0094*/ 	.short	0x0100
        /*0096*/ 	.byte	0x08
	.zero		1


	//   ....[1]....
        /*0098*/ 	.word	0x00000240
        /*009c*/ 	.word	0x000000ff
        /*00a0*/ 	.word	0x00000018
        /*00a4*/ 	.short	0x0100
        /*00a6*/ 	.byte	0x08
	.zero		1


	//   ....[2]....
        /*00a8*/ 	.word	0x00000250
        /*00ac*/ 	.word	0x000000ff
        /*00b0*/ 	.word	0x00000008
        /*00b4*/ 	.short	0x0100
        /*00b6*/ 	.byte	0x08
	.zero		1


	//   ....[3]....
        /*00b8*/ 	.word	0x00000260
        /*00bc*/ 	.word	0x000000ff
        /*00c0*/ 	.word	0x00000020
        /*00c4*/ 	.short	0x0100
        /*00c6*/ 	.byte	0x08
	.zero		1


	//   ....[4]....
        /*00c8*/ 	.word	0x00000270
        /*00cc*/ 	.word	0x000000ff
        /*00d0*/ 	.word	0x00000010
        /*00d4*/ 	.short	0x0100
        /*00d6*/ 	.byte	0x08
	.zero		1


	//   ....[5]....
        /*00d8*/ 	.word	0x00000280
        /*00dc*/ 	.word	0x000000ff
        /*00e0*/ 	.word	0x00000028
        /*00e4*/ 	.short	0x0100
        /*00e6*/ 	.byte	0x08
	.zero		1


	//   ....[6]....
        /*00e8*/ 	.word	0x000006d0
        /*00ec*/ 	.word	0x000000ff
        /*00f0*/ 	.word	0x00000040
        /*00f4*/ 	.short	0x0100
        /*00f6*/ 	.byte	0x06
	.zero		1


	//   ....[7]....
        /*00f8*/ 	.word	0x00000760
        /*00fc*/ 	.word	0x000000ff
        /*0100*/ 	.word	0x00000048
        /*0104*/ 	.short	0x0100
        /*0106*/ 	.byte	0x06
	.zero		1


	//   ....[8]....
        /*0108*/ 	.word	0x000014a0
        /*010c*/ 	.word	0x00000003
        /*0110*/ 	.word	0x00000000
        /*0114*/ 	.short	0x010a
        /*0116*/ 	.byte	0x3f
	.zero		1


	//   ....[9]....
        /*0118*/ 	.word	0x000014e0
        /*011c*/ 	.word	0x00000003
        /*0120*/ 	.word	0x00000000
        /*0124*/ 	.short	0x010a
        /*0126*/ 	.byte	0x3f
	.zero		1


	//   ....[10]....
        /*0128*/ 	.word	0x00001ae0
        /*012c*/ 	.word	0x00000005
        /*0130*/ 	.word	0x00000000
        /*0134*/ 	.short	0x010a
        /*0136*/ 	.byte	0x3f
	.zero		1


	//   ....[11]....
        /*0138*/ 	.word	0x00001b20
        /*013c*/ 	.word	0x00000005
        /*0140*/ 	.word	0x00000000
        /*0144*/ 	.short	0x010a
        /*0146*/ 	.byte	0x3f
	.zero		1


	//   ....[12]....
        /*0148*/ 	.word	0x00001fb0
        /*014c*/ 	.word	0x00000005
        /*0150*/ 	.word	0x00000000
        /*0154*/ 	.short	0x0101
        /*0156*/ 	.byte	0x3f
	.zero		1


	//   ....[13]....
        /*0158*/ 	.word	0x000021d0
        /*015c*/ 	.word	0x00000003
        /*0160*/ 	.word	0x00000000
        /*0164*/ 	.short	0x0101
        /*0166*/ 	.byte	0x3f
	.zero		1


	//   ....[14]....
        /*0168*/ 	.word	0x0000afb0
        /*016c*/ 	.word	0x00000017
        /*0170*/ 	.word	0x00000018
        /*0174*/ 	.short	0x010a
        /*0176*/ 	.byte	0x3f
	.zero		1


	//   ....[15]....
        /*0178*/ 	.word	0x0000b3f0
        /*017c*/ 	.word	0x00000003
        /*0180*/ 	.word	0x00000048
        /*0184*/ 	.short	0x0101
        /*0186*/ 	.byte	0x3f
	.zero		1


	//   ....[16]....
        /*0188*/ 	.word	0x0000bb50
        /*018c*/ 	.word	0x00000007
        /*0190*/ 	.word	0x00000000
        /*0194*/ 	.short	0x010a
        /*0196*/ 	.byte	0x3f
	.zero		1


	//   ....[17]....
        /*0198*/ 	.word	0x0000bbd0
        /*019c*/ 	.word	0x00000006
        /*01a0*/ 	.word	0x00000000
        /*01a4*/ 	.short	0x010a
        /*01a6*/ 	.byte	0x3f
	.zero		1


	//   ....[18]....
        /*01a8*/ 	.word	0x0000bc60
        /*01ac*/ 	.word	0x00000003
        /*01b0*/ 	.word	0x00000000
        /*01b4*/ 	.short	0x010a
        /*01b6*/ 	.byte	0x3f
	.zero		1


	//   ....[19]....
        /*01b8*/ 	.word	0x0000bcc0
        /*01bc*/ 	.word	0x00000003
        /*01c0*/ 	.word	0x00000000
        /*01c4*/ 	.short	0x010a
        /*01c6*/ 	.byte	0x3f
	.zero		1


	//   ....[20]....
        /*01c8*/ 	.word	0x0000bd10
        /*01cc*/ 	.word	0x00000005
        /*01d0*/ 	.word	0x00000000
        /*01d4*/ 	.short	0x010a
        /*01d6*/ 	.byte	0x3f
	.zero		1


	//   ....[21]....
        /*01d8*/ 	.word	0x0000bde0
        /*01dc*/ 	.word	0x00000017
        /*01e0*/ 	.word	0x00000018
        /*01e4*/ 	.short	0x010a
        /*01e6*/ 	.byte	0x3f
	.zero		1


	//   ....[22]....
        /*01e8*/ 	.word	0x0000beb0
        /*01ec*/ 	.word	0x00000007
        /*01f0*/ 	.word	0x00000000
        /*01f4*/ 	.short	0x010a
        /*01f6*/ 	.byte	0x3f
	.zero		1


	//   ....[23]....
        /*01f8*/ 	.word	0x0000bf00
        /*01fc*/ 	.word	0x00000006
        /*0200*/ 	.word	0x00000000
        /*0204*/ 	.short	0x010a
        /*0206*/ 	.byte	0x3f
	.zero		1


	//----- nvinfo : EIATTR_NUM_MBARRIERS
	.align		4
.L_35:
        /*0208*/ 	.byte	0x03, 0x38
        /*020a*/ 	.short	0x0008


	//----- nvinfo : EIATTR_EXIT_INSTR_OFFSETS
	.align		4
        /*020c*/ 	.byte	0x04, 0x1c
        /*020e*/ 	.short	(.L_37 - .L_36)


	//   ....[0]....
.L_36:
        /*0210*/ 	.word	0x00000930


	//   ....[1]....
        /*0214*/ 	.word	0x00001150


	//   ....[2]....
        /*0218*/ 	.word	0x0000a6d0


	//   ....[3]....
        /*021c*/ 	.word	0x0000ac30


	//   ....[4]....
        /*0220*/ 	.word	0x0000bcb0


	//----- nvinfo : EIATTR_MAX_THREADS
	.align		4
.L_37:
        /*0224*/ 	.byte	0x04, 0x05
        /*0226*/ 	.short	(.L_39 - .L_38)
.L_38:
        /*0228*/ 	.word	0x00000180
        /*022c*/ 	.word	0x00000001
        /*0230*/ 	.word	0x00000001


	//----- nvinfo : EIATTR_CRS_STACK_SIZE
	.align		4
.L_39:
        /*0234*/ 	.byte	0x04, 0x1e
        /*0236*/ 	.short	(.L_41 - .L_40)
.L_40:
        /*0238*/ 	.word	0x00000000


	//----- nvinfo : EIATTR_CBANK_PARAM_SIZE
	.align		4
.L_41:
        /*023c*/ 	.byte	0x03, 0x19
        /*023e*/ 	.short	0x0470


	//----- nvinfo : EIATTR_PARAM_CBANK
	.align		4
        /*0240*/ 	.byte	0x04, 0x0a
        /*0242*/ 	.short	(.L_43 - .L_42)
	.align		4
.L_42:
        /*0244*/ 	.word	index@(.nv.constant0._ZN7cutlass13device_kernelINS_4gemm6kernel13GemmUniversalIN4cute5tupleIJiiiiEEENS1_10collective13CollectiveMmaINS1_34MainloopSm90TmaGmmaWarpSpecializedILi3ENS5_IJNS4_1CILi2EEENSA_ILi1EEESC_EEENS1_35KernelTmaWarpSpecializedCooperativeEEENS5_IJNSA_ILi128EEENSA_ILi256EEESG_EEENS_10bfloat16_tENS5_IJlSC_lEEESJ_SK_NS4_8TiledMMAINS4_8MMA_AtomIJNS4_4SM904GMMA28MMA_64x256x16_F32BF16BF16_SSILNSO_5MajorE0ELSQ_0ELNSO_7ScaleInE1ELSR_1EEEEEENS4_6LayoutISD_NS5_IJSC_NSA_ILi0EEESV_EEEEENS5_IJNS4_10UnderscoreESY_SY_EEEEENS4_13SM90_TMA_LOADENS4_14ComposedLayoutINS4_7SwizzleILi3ELi4ELi3EEENS4_18smem_ptr_flag_bitsILi16EEENSU_INS5_IJNSA_ILi8EEENSA_ILi64EEEEEENS5_IJS18_SC_EEEEEEEvNS4_8identityENS4_23SM90_TMA_LOAD_MULTICASTES1C_vS1D_EENS_8epilogue10collective6detail29Sm90TmaWarpSpecializedAdapterINS1H_15DefaultEpilogueISJ_SK_SK_NS1G_6thread17LinearCombinationISJ_Li1EffLNS1L_9ScaleType4KindE0ELNS_15FloatRoundStyleE2ESJ_EENS1_15EpilogueDefaultEEEEEvvEEEEvNT_6ParamsE)
        /*0248*/ 	.short	0x0210
        /*024a*/ 	.short	0x0470


	//----- nvinfo : EIATTR_SW_WAR
	.align		4
.L_43:
        /*024c*/ 	.byte	0x04, 0x36
        /*024e*/ 	.short	(.L_45 - .L_44)
.L_44:
        /*0250*/ 	.word	0x00000008
.L_45:


//--------------------- .nv.callgraph             --------------------------
	.section	.nv.callgraph,"",@"SHT_CUDA_CALLGRAPH"
	.align	4
	.sectionentsize	8
	.align		4
        /*0000*/ 	.word	0x00000000
	.align		4
        /*0004*/ 	.word	0xffffffff
	.align		4
        /*0008*/ 	.word	index@(_ZN7cutlass13device_kernelINS_4gemm6kernel13GemmUniversalIN4cute5tupleIJiiiiEEENS1_10collective13CollectiveMmaINS1_34MainloopSm90TmaGmmaWarpSpecializedILi3ENS5_IJNS4_1CILi2EEENSA_ILi1EEESC_EEENS1_35KernelTmaWarpSpecializedCooperativeEEENS5_IJNSA_ILi128EEENSA_ILi256EEESG_EEENS_10bfloat16_tENS5_IJlSC_lEEESJ_SK_NS4_8TiledMMAINS4_8MMA_AtomIJNS4_4SM904GMMA28MMA_64x256x16_F32BF16BF16_SSILNSO_5MajorE0ELSQ_0ELNSO_7ScaleInE1ELSR_1EEEEEENS4_6LayoutISD_NS5_IJSC_NSA_ILi0EEESV_EEEEENS5_IJNS4_10UnderscoreESY_SY_EEEEENS4_13SM90_TMA_LOADENS4_14ComposedLayoutINS4_7SwizzleILi3ELi4ELi3EEENS4_18smem_ptr_flag_bitsILi16EEENSU_INS5_IJNSA_ILi8EEENSA_ILi64EEEEEENS5_IJS18_SC_EEEEEEEvNS4_8identityENS4_23SM90_TMA_LOAD_MULTICASTES1C_vS1D_EENS_8epilogue10collective6detail29Sm90TmaWarpSpecializedAdapterINS1H_15DefaultEpilogueISJ_SK_SK_NS1G_6thread17LinearCombinationISJ_Li1EffLNS1L_9ScaleType4KindE0ELNS_15FloatRoundStyleE2ESJ_EENS1_15EpilogueDefaultEEEEEvvEEEEvNT_6ParamsE)
	.align		4
        /*000c*/ 	.word	index@(__assertfail)
	.align		4
        /*0010*/ 	.word	0x00000000
	.align		4
        /*0014*/ 	.word	0xfffffffe
	.align		4
        /*0018*/ 	.word	0x00000000
	.align		4
        /*001c*/ 	.word	0xfffffffd
	.align		4
        /*0020*/ 	.word	0x00000000
	.align		4
        /*0024*/ 	.word	0xfffffffc


//--------------------- .nv.constant4             --------------------------
	.section	.nv.constant4,"a",@progbits
	.align	8
	.align		8
.nv.constant4:
        /*0000*/ 	.dword	__assertfail
	.align		8
        /*0008*/ 	.dword	__unnamed_1
	.align		8
        /*0010*/ 	.dword	_ZN39_INTERNAL_4bf4a834_4_k_cu_b8640435_35414cuda3std3__45__cpo5beginE
	.align		8
        /*0018*/ 	.dword	_ZN39_INTERNAL_4bf4a834_4_k_cu_b8640435_35414cuda3std3__45__cpo3endE
	.align		8
        /*0020*/ 	.dword	_ZN39_INTERNAL_4bf4a834_4_k_cu_b8640435_35414cuda3std3__45__cpo6cbeginE
	.align		8
        /*0028*/ 	.dword	_ZN39_INTERNAL_4bf4a834_4_k_cu_b8640435_35414cuda3std3__45__cpo4cendE
	.align		8
        /*0030*/ 	.dword	_ZN39_INTERNAL_4bf4a834_4_k_cu_b8640435_35414cuda3std3__441_GLOBAL__N__4bf4a834_4_k_cu_b8640435_35416ignoreE
	.align		8
        /*0038*/ 	.dword	_ZN39_INTERNAL_4bf4a834_4_k_cu_b8640435_35414cuda3std3__419piecewise_constructE
	.align		8
        /*0040*/ 	.dword	_ZN39_INTERNAL_4bf4a834_4_k_cu_b8640435_35414cuda3std3__48in_placeE
	.align		8
        /*0048*/ 	.dword	_ZN39_INTERNAL_4bf4a834_4_k_cu_b8640435_35414cuda3std6ranges3__45__cpo4swapE
	.align		8
        /*0050*/ 	.dword	_ZN39_INTERNAL_4bf4a834_4_k_cu_b8640435_35414cuda3std6ranges3__45__cpo9iter_moveE
	.align		8
        /*0058*/ 	.dword	_ZN39_INTERNAL_4bf4a834_4_k_cu_b8640435_35414cute7productE
	.align		8
        /*0060*/ 	.dword	_ZN39_INTERNAL_4bf4a834_4_k_cu_b8640435_35414cute1_E
	.align		8
        /*0068*/ 	.dword	$str$22
	.align		8
        /*0070*/ 	.dword	$str$23


//--------------------- .text._ZN7cutlass13device_kernelINS_4gemm6kernel13GemmUniversalIN4cute5tupleIJiiiiEEENS1_10collective13CollectiveMmaINS1_34MainloopSm90TmaGmmaWarpSpecializedILi3ENS5_IJNS4_1CILi2EEENSA_ILi1EEESC_EEENS1_35KernelTmaWarpSpecializedCooperativeEEENS5_IJNSA_ILi128EEENSA_ILi256EEESG_EEENS_10bfloat16_tENS5_IJlSC_lEEESJ_SK_NS4_8TiledMMAINS4_8MMA_AtomIJNS4_4SM904GMMA28MMA_64x256x16_F32BF16BF16_SSILNSO_5MajorE0ELSQ_0ELNSO_7ScaleInE1ELSR_1EEEEEENS4_6LayoutISD_NS5_IJSC_NSA_ILi0EEESV_EEEEENS5_IJNS4_10UnderscoreESY_SY_EEEEENS4_13SM90_TMA_LOADENS4_14ComposedLayoutINS4_7SwizzleILi3ELi4ELi3EEENS4_18smem_ptr_flag_bitsILi16EEENSU_INS5_IJNSA_ILi8EEENSA_ILi64EEEEEENS5_IJS18_SC_EEEEEEEvNS4_8identityENS4_23SM90_TMA_LOAD_MULTICASTES1C_vS1D_EENS_8epilogue10collective6detail29Sm90TmaWarpSpecializedAdapterINS1H_15DefaultEpilogueISJ_SK_SK_NS1G_6thread17LinearCombinationISJ_Li1EffLNS1L_9ScaleType4KindE0ELNS_15FloatRoundStyleE2ESJ_EENS1_15EpilogueDefaultEEEEEvvEEEEvNT_6ParamsE --------------------------
	.section	.text._ZN7cutlass13device_kernelINS_4gemm6kernel13GemmUniversalIN4cute5tupleIJiiiiEEENS1_10collective13CollectiveMmaINS1_34MainloopSm90TmaGmmaWarpSpecializedILi3ENS5_IJNS4_1CILi2EEENSA_ILi1EEESC_EEENS1_35KernelTmaWarpSpecializedCooperativeEEENS5_IJNSA_ILi128EEENSA_ILi256EEESG_EEENS_10bfloat16_tENS5_IJlSC_lEEESJ_SK_NS4_8TiledMMAINS4_8MMA_AtomIJNS4_4SM904GMMA28MMA_64x256x16_F32BF16BF16_SSILNSO_5MajorE0ELSQ_0ELNSO_7ScaleInE1ELSR_1EEEEEENS4_6LayoutISD_NS5_IJSC_NSA_ILi0EEESV_EEEEENS5_IJNS4_10UnderscoreESY_SY_EEEEENS4_13SM90_TMA_LOADENS4_14ComposedLayoutINS4_7SwizzleILi3ELi4ELi3EEENS4_18smem_ptr_flag_bitsILi16EEENSU_INS5_IJNSA_ILi8EEENSA_ILi64EEEEEENS5_IJS18_SC_EEEEEEEvNS4_8identityENS4_23SM90_TMA_LOAD_MULTICASTES1C_vS1D_EENS_8epilogue10collective6detail29Sm90TmaWarpSpecializedAdapterINS1H_15DefaultEpilogueISJ_SK_SK_NS1G_6thread17LinearCombinationISJ_Li1EffLNS1L_9ScaleType4KindE0ELNS_15FloatRoundStyleE2ESJ_EENS1_15EpilogueDefaultEEEEEvvEEEEvNT_6ParamsE,"ax",@progbits
	.align	128
.text._ZN7cutlass13device_kernelINS_4gemm6kernel13GemmUniversalIN4cute5tupleIJiiiiEEENS1_10collective13CollectiveMmaINS1_34MainloopSm90TmaGmmaWarpSpecializedILi3ENS5_IJNS4_1CILi2EEENSA_ILi1EEESC_EEENS1_35KernelTmaWarpSpecializedCooperativeEEENS5_IJNSA_ILi128EEENSA_ILi256EEESG_EEENS_10bfloat16_tENS5_IJlSC_lEEESJ_SK_NS4_8TiledMMAINS4_8MMA_AtomIJNS4_4SM904GMMA28MMA_64x256x16_F32BF16BF16_SSILNSO_5MajorE0ELSQ_0ELNSO_7ScaleInE1ELSR_1EEEEEENS4_6LayoutISD_NS5_IJSC_NSA_ILi0EEESV_EEEEENS5_IJNS4_10UnderscoreESY_SY_EEEEENS4_13SM90_TMA_LOADENS4_14ComposedLayoutINS4_7SwizzleILi3ELi4ELi3EEENS4_18smem_ptr_flag_bitsILi16EEENSU_INS5_IJNSA_ILi8EEENSA_ILi64EEEEEENS5_IJS18_SC_EEEEEEEvNS4_8identityENS4_23SM90_TMA_LOAD_MULTICASTES1C_vS1D_EENS_8epilogue10collective6detail29Sm90TmaWarpSpecializedAdapterINS1H_15DefaultEpilogueISJ_SK_SK_NS1G_6thread17LinearCombinationISJ_Li1EffLNS1L_9ScaleType4KindE0ELNS_15FloatRoundStyleE2ESJ_EENS1_15EpilogueDefaultEEEEEvvEEEEvNT_6ParamsE:
        .type           _ZN7cutlass13device_kernelINS_4gemm6kernel13GemmUniversalIN4cute5tupleIJiiiiEEENS1_10collective13CollectiveMmaINS1_34MainloopSm90TmaGmmaWarpSpecializedILi3ENS5_IJNS4_1CILi2EEENSA_ILi1EEESC_EEENS1_35KernelTmaWarpSpecializedCooperativeEEENS5_IJNSA_ILi128EEENSA_ILi256EEESG_EEENS_10bfloat16_tENS5_IJlSC_lEEESJ_SK_NS4_8TiledMMAINS4_8MMA_AtomIJNS4_4SM904GMMA28MMA_64x256x16_F32BF16BF16_SSILNSO_5MajorE0ELSQ_0ELNSO_7ScaleInE1ELSR_1EEEEEENS4_6LayoutISD_NS5_IJSC_NSA_ILi0EEESV_EEEEENS5_IJNS4_10UnderscoreESY_SY_EEEEENS4_13SM90_TMA_LOADENS4_14ComposedLayoutINS4_7SwizzleILi3ELi4ELi3EEENS4_18smem_ptr_flag_bitsILi16EEENSU_INS5_IJNSA_ILi8EEENSA_ILi64EEEEEENS5_IJS18_SC_EEEEEEEvNS4_8identityENS4_23SM90_TMA_LOAD_MULTICASTES1C_vS1D_EENS_8epilogue10collective6detail29Sm90TmaWarpSpecializedAdapterINS1H_15DefaultEpilogueISJ_SK_SK_NS1G_6thread17LinearCombinationISJ_Li1EffLNS1L_9ScaleType4KindE0ELNS_15FloatRoundStyleE2ESJ_EENS1_15EpilogueDefaultEEEEEvvEEEEvNT_6ParamsE,@function
        .size           _ZN7cutlass13device_kernelINS_4gemm6kernel13GemmUniversalIN4cute5tupleIJiiiiEEENS1_10collective13CollectiveMmaINS1_34MainloopSm90TmaGmmaWarpSpecializedILi3ENS5_IJNS4_1CILi2EEENSA_ILi1EEESC_EEENS1_35KernelTmaWarpSpecializedCooperativeEEENS5_IJNSA_ILi128EEENSA_ILi256EEESG_EEENS_10bfloat16_tENS5_IJlSC_lEEESJ_SK_NS4_8TiledMMAINS4_8MMA_AtomIJNS4_4SM904GMMA28MMA_64x256x16_F32BF16BF16_SSILNSO_5MajorE0ELSQ_0ELNSO_7ScaleInE1ELSR_1EEEEEENS4_6LayoutISD_NS5_IJSC_NSA_ILi0EEESV_EEEEENS5_IJNS4_10UnderscoreESY_SY_EEEEENS4_13SM90_TMA_LOADENS4_14ComposedLayoutINS4_7SwizzleILi3ELi4ELi3EEENS4_18smem_ptr_flag_bitsILi16EEENSU_INS5_IJNSA_ILi8EEENSA_ILi64EEEEEENS5_IJS18_SC_EEEEEEEvNS4_8identityENS4_23SM90_TMA_LOAD_MULTICASTES1C_vS1D_EENS_8epilogue10collective6detail29Sm90TmaWarpSpecializedAdapterINS1H_15DefaultEpilogueISJ_SK_SK_NS1G_6thread17LinearCombinationISJ_Li1EffLNS1L_9ScaleType4KindE0ELNS_15FloatRoundStyleE2ESJ_EENS1_15EpilogueDefaultEEEEEvvEEEEvNT_6ParamsE,(.L_x_325 - _ZN7cutlass13device_kernelINS_4gemm6kernel13GemmUniversalIN4cute5tupleIJiiiiEEENS1_10collective13CollectiveMmaINS1_34MainloopSm90TmaGmmaWarpSpecializedILi3ENS5_IJNS4_1CILi2EEENSA_ILi1EEESC_EEENS1_35KernelTmaWarpSpecializedCooperativeEEENS5_IJNSA_ILi128EEENSA_ILi256EEESG_EEENS_10bfloat16_tENS5_IJlSC_lEEESJ_SK_NS4_8TiledMMAINS4_8MMA_AtomIJNS4_4SM904GMMA28MMA_64x256x16_F32BF16BF16_SSILNSO_5MajorE0ELSQ_0ELNSO_7ScaleInE1ELSR_1EEEEEENS4_6LayoutISD_NS5_IJSC_NSA_ILi0EEESV_EEEEENS5_IJNS4_10UnderscoreESY_SY_EEEEENS4_13SM90_TMA_LOADENS4_14ComposedLayoutINS4_7SwizzleILi3ELi4ELi3EEENS4_18smem_ptr_flag_bitsILi16EEENSU_INS5_IJNSA_ILi8EEENSA_ILi64EEEEEENS5_IJS18_SC_EEEEEEEvNS4_8identityENS4_23SM90_TMA_LOAD_MULTICASTES1C_vS1D_EENS_8epilogue10collective6detail29Sm90TmaWarpSpecializedAdapterINS1H_15DefaultEpilogueISJ_SK_SK_NS1G_6thread17LinearCombinationISJ_Li1EffLNS1L_9ScaleType4KindE0ELNS_15FloatRoundStyleE2ESJ_EENS1_15EpilogueDefaultEEEEEvvEEEEvNT_6ParamsE)
        .other          _ZN7cutlass13device_kernelINS_4gemm6kernel13GemmUniversalIN4cute5tupleIJiiiiEEENS1_10collective13CollectiveMmaINS1_34MainloopSm90TmaGmmaWarpSpecializedILi3ENS5_IJNS4_1CILi2EEENSA_ILi1EEESC_EEENS1_35KernelTmaWarpSpecializedCooperativeEEENS5_IJNSA_ILi128EEENSA_ILi256EEESG_EEENS_10bfloat16_tENS5_IJlSC_lEEESJ_SK_NS4_8TiledMMAINS4_8MMA_AtomIJNS4_4SM904GMMA28MMA_64x256x16_F32BF16BF16_SSILNSO_5MajorE0ELSQ_0ELNSO_7ScaleInE1ELSR_1EEEEEENS4_6LayoutISD_NS5_IJSC_NSA_ILi0EEESV_EEEEENS5_IJNS4_10UnderscoreESY_SY_EEEEENS4_13SM90_TMA_LOADENS4_14ComposedLayoutINS4_7SwizzleILi3ELi4ELi3EEENS4_18smem_ptr_flag_bitsILi16EEENSU_INS5_IJNSA_ILi8EEENSA_ILi64EEEEEENS5_IJS18_SC_EEEEEEEvNS4_8identityENS4_23SM90_TMA_LOAD_MULTICASTES1C_vS1D_EENS_8epilogue10collective6detail29Sm90TmaWarpSpecializedAdapterINS1H_15DefaultEpilogueISJ_SK_SK_NS1G_6thread17LinearCombinationISJ_Li1EffLNS1L_9ScaleType4KindE0ELNS_15FloatRoundStyleE2ESJ_EENS1_15EpilogueDefaultEEEEEvvEEEEvNT_6ParamsE,@"STO_CUDA_ENTRY STV_DEFAULT"
_ZN7cutlass13device_kernelINS_4gemm6kernel13GemmUniversalIN4cute5tupleIJiiiiEEENS1_10collective13CollectiveMmaINS1_34MainloopSm90TmaGmmaWarpSpecializedILi3ENS5_IJNS4_1CILi2EEENSA_ILi1EEESC_EEENS1_35KernelTmaWarpSpecializedCooperativeEEENS5_IJNSA_ILi128EEENSA_ILi256EEESG_EEENS_10bfloat16_tENS5_IJlSC_lEEESJ_SK_NS4_8TiledMMAINS4_8MMA_AtomIJNS4_4SM904GMMA28MMA_64x256x16_F32BF16BF16_SSILNSO_5MajorE0ELSQ_0ELNSO_7ScaleInE1ELSR_1EEEEEENS4_6LayoutISD_NS5_IJSC_NSA_ILi0EEESV_EEEEENS5_IJNS4_10UnderscoreESY_SY_EEEEENS4_13SM90_TMA_LOADENS4_14ComposedLayoutINS4_7SwizzleILi3ELi4ELi3EEENS4_18smem_ptr_flag_bitsILi16EEENSU_INS5_IJNSA_ILi8EEENSA_ILi64EEEEEENS5_IJS18_SC_EEEEEEEvNS4_8identityENS4_23SM90_TMA_LOAD_MULTICASTES1C_vS1D_EENS_8epilogue10collective6detail29Sm90TmaWarpSpecializedAdapterINS1H_15DefaultEpilogueISJ_SK_SK_NS1G_6thread17LinearCombinationISJ_Li1EffLNS1L_9ScaleType4KindE0ELNS_15FloatRoundStyleE2ESJ_EENS1_15EpilogueDefaultEEEEEvvEEEEvNT_6ParamsE:
[----:B------:R-:W0:Y:S01]  /*0000*/  LDC R1, c[0x0][0x28] ;  /* 0x00000a00ff017b82 */ /* 0x000e220000000800 */
[----:B------:R-:W1:Y:S01]  /*0010*/  S2R R18, SR_TID.X ;  /* 0x0000000000127919 */ /* 0x000e620000002100 */
[----:B------:R-:W-:Y:S01]  /*0020*/  ELECT P0, URZ, PT ;  /* 0x00000000003f782f */ /* 0x000fe20003800000 */
[----:B------:R-:W-:Y:S01]  /*0030*/  BSSY B0, `(.L_x_0) ;  /* 0x000000f000007945 */ /* 0x000fe20003800000 */
[--C-:B-1----:R-:W-:Y:S02]  /*0040*/  SHF.R.U32.HI R0, RZ, 0x5, R18.reuse ;  /* 0x00000005ff007819 */ /* 0x102fe40000011612 */
[----:B------:R-:W-:-:S03]  /*0050*/  SHF.R.U32.HI R3, RZ, 0x7, R18 ;  /* 0x00000007ff037819 */ /* 0x000fc60000011612 */
[----:B------:R-:W1:Y:S04]  /*0060*/  SHFL.IDX PT, R2, R0, RZ, 0x1f ;  /* 0x00001fff00027589 */ /* 0x000e6800000e0000 */
[----:B------:R2:W3:Y:S01]  /*0070*/  SHFL.IDX PT, R5, R3, RZ, 0x1f ;  /* 0x00001fff03057589 */ /* 0x0004e200000e0000 */
[----:B-1----:R-:W-:-:S13]  /*0080*/  ISETP.NE.OR P0, PT, R2, RZ, !P0 ;  /* 0x000000ff0200720c */ /* 0x002fda0004705670 */
[----:B0-23--:R-:W-:Y:S05]  /*0090*/  @P0 BRA `(.L_x_1) ;  /* 0x0000000000200947 */ /* 0x00dfea0003800000 */
[----:B------:R-:W-:Y:S02]  /*00a0*/  ULDC.64 UR4, c[0x0][0x198] ;  /* 0x0000660000047ab9 */ /* 0x000fe40000000a00 */
[----:B------:R-:W-:Y:S02]  /*00b0*/  UIADD3 UR6, UP0, UR4, 0xf0, URZ ;  /* 0x000000f004067890 */ /* 0x000fe4000ff1e03f */
[----:B------:R-:W-:Y:S02]  /*00c0*/  UIADD3 UR4, UP1, UR4, 0x1f0, URZ ;  /* 0x000001f004047890 */ /* 0x000fe4000ff3e03f */
[----:B------:R-:W-:Y:S02]  /*00d0*/  UIADD3.X UR7, URZ, UR5, URZ, UP0, !UPT ;  /* 0x000000053f077290 */ /* 0x000fe400087fe43f */
[----:B------:R-:W-:-:S07]  /*00e0*/  UIADD3.X UR5, URZ, UR5, URZ, UP1, !UPT ;  /* 0x000000053f057290 */ /* 0x000fce0008ffe43f */
[----:B------:R0:W-:Y:S02]  /*00f0*/  UTMACCTL.PF [UR6] ;  /* 0x00000000060079b9 */ /* 0x0001e40008040000 */
[----:B------:R0:W-:Y:S02]  /*0100*/  UTMACCTL.PF [UR4] ;  /* 0x00000000040079b9 */ /* 0x0001e40008040000 */
[----:B0-----:R-:W-:Y:S01]  /*0110*/  NOP ;  /* 0x0000000000007918 */ /* 0x001fe20000000000 */
.L_x_1:
[----:B------:R-:W-:Y:S05]  /*0120*/  BSYNC B0 ;  /* 0x0000000000007941 */ /* 0x000fea0003800000 */
.L_x_0:
[----:B------:R-:W0:Y:S02]  /*0130*/  SHFL.IDX PT, R3, R0, RZ, 0x1f ;  /* 0x00001fff00037589 */ /* 0x000e2400000e0000 */
[----:B0-----:R-:W-:-:S13]  /*0140*/  ISETP.NE.AND P0, PT, R3, RZ, PT ;  /* 0x000000ff0300720c */ /* 0x001fda0003f05270 */
[----:B------:R-:W-:Y:S05]  /*0150*/  @P0 BRA `(.L_x_2) ;  /* 0x0000000000500947 */ /* 0x000fea0003800000 */
[----:B------:R-:W0:Y:S01]  /*0160*/  S2UR UR8, SR_CgaCtaId ;  /* 0x00000000000879c3 */ /* 0x000e220000008800 */
[----:B------:R-:W-:Y:S01]  /*0170*/  UMOV UR4, 0x400 ;  /* 0x0000040000047882 */ /* 0x000fe20000000000 */
[----:B------:R-:W-:Y:S01]  /*0180*/  UMOV UR5, 0x1 ;  /* 0x0000000100057882 */ /* 0x000fe20000000000 */
[----:B------:R-:W-:Y:S01]  /*0190*/  UMOV UR6, 0x4 ;  /* 0x0000000400067882 */ /* 0x000fe20000000000 */
[----:B------:R-:W-:Y:S01]  /*01a0*/  ELECT P0, URZ, PT ;  /* 0x00000000003f782f */ /* 0x000fe20003800000 */
[----:B------:R-:W-:-:S04]  /*01b0*/  UIADD3 UR6, -UR6, 0x100000, URZ ;  /* 0x0010000006067890 */ /* 0x000fc8000fffe13f */
[----:B------:R-:W-:Y:S02]  /*01c0*/  USHF.L.U32 UR7, UR6, 0xb, URZ ;  /* 0x0000000b06077899 */ /* 0x000fe4000800063f */
[----:B------:R-:W-:Y:S02]  /*01d0*/  USHF.L.U32 UR6, UR6, 0x1, URZ ;  /* 0x0000000106067899 */ /* 0x000fe4000800063f */
[----:B0-----:R-:W-:Y:S02]  /*01e0*/  ULEA UR8, UR8, UR4, 0x18 ;  /* 0x0000000408087291 */ /* 0x001fe4000f8ec03f */
[----:B------:R-:W-:-:S04]  /*01f0*/  UIADD3 UR4, -UR5, 0x100000, URZ ;  /* 0x0010000005047890 */ /* 0x000fc8000fffe13f */
[----:B------:R-:W-:Y:S02]  /*0200*/  USHF.L.U32 UR5, UR4, 0xb, URZ ;  /* 0x0000000b04057899 */ /* 0x000fe4000800063f */
[----:B------:R-:W-:Y:S01]  /*0210*/  USHF.L.U32 UR4, UR4, 0x1, URZ ;  /* 0x0000000104047899 */ /* 0x000fe2000800063f */
[----:B------:R-:W0:Y:S11]  /*0220*/  FENCE.VIEW.ASYNC.S ;  /* 0x00000000000073c6 */ /* 0x000e360000000000 */
[----:B0-----:R0:W1:Y:S01]  /*0230*/  SYNCS.EXCH.64 URZ, [UR8], UR4 ;  /* 0x00000004083f75b2 */ /* 0x0010620008000100 */
[----:B------:R0:W2:Y:S01]  /*0240*/  SYNCS.EXCH.64 URZ, [UR8+0x18], UR6 ;  /* 0x00001806083f75b2 */ /* 0x0000a20008000100 */
[----:B------:R0:W3:Y:S01]  /*0250*/  SYNCS.EXCH.64 URZ, [UR8+0x8], UR4 ;  /* 0x00000804083f75b2 */ /* 0x0000e20008000100 */
[----:B------:R0:W4:Y:S01]  /*0260*/  SYNCS.EXCH.64 URZ, [UR8+0x20], UR6 ;  /* 0x00002006083f75b2 */ /* 0x0001220008000100 */
[----:B------:R0:W0:Y:S01]  /*0270*/  SYNCS.EXCH.64 URZ, [UR8+0x10], UR4 ;  /* 0x00001004083f75b2 */ /* 0x0000220008000100 */
[----:B------:R0:W0:Y:S01]  /*0280*/  SYNCS.EXCH.64 URZ, [UR8+0x28], UR6 ;  /* 0x00002806083f75b2 */ /* 0x0000220008000100 */
[----:B------:R-:W-:Y:S01]  /*0290*/  NOP ;  /* 0x0000000000007918 */ /* 0x000fe20000000000 */
.L_x_2:
[----:B------:R-:W-:Y:S01]  /*02a0*/  SHF.R.S32.HI R7, RZ, 0x1f, R18 ;  /* 0x0000001fff077819 */ /* 0x000fe20000011412 */
[----:B------:R-:W5:Y:S01]  /*02b0*/  SHFL.IDX PT, R0, R0, RZ, 0x1f ;  /* 0x00001fff00007589 */ /* 0x000f6200000e0000 */
[----:B0-----:R-:W0:Y:S01]  /*02c0*/  S2UR UR8, SR_CTAID.X ;  /* 0x00000000000879c3 */ /* 0x001e220000002500 */
[----:B------:R-:W-:Y:S02]  /*02d0*/  ELECT P0, URZ, PT ;  /* 0x00000000003f782f */ /* 0x000fe40003800000 */
[----:B------:R-:W-:Y:S01]  /*02e0*/  LEA.HI R7, R7, R18, RZ, 0x7 ;  /* 0x0000001207077211 */ /* 0x000fe200078f38ff */
[----:B------:R-:W1:Y:S01]  /*02f0*/  S2R R4, SR_CTAID.Y ;  /* 0x0000000000047919 */ /* 0x000e620000002600 */
[----:B------:R-:W-:Y:S01]  /*0300*/  SHF.R.S32.HI R8, RZ, 0x1f, R3 ;  /* 0x0000001fff087819 */ /* 0x000fe20000011403 */
[----:B------:R-:W-:Y:S01]  /*0310*/  ULDC UR4, c[0x0][0x150] ;  /* 0x0000540000047ab9 */ /* 0x000fe20000000800 */
[----:B------:R-:W-:Y:S01]  /*0320*/  LOP3.LUT R7, R7, 0xffffff80, RZ, 0xc0, !PT ;  /* 0xffffff8007077812 */ /* 0x000fe200078ec0ff */
[----:B------:R-:W-:Y:S01]  /*0330*/  NOP ;  /* 0x0000000000007918 */ /* 0x000fe20000000000 */
[----:B------:R-:W-:Y:S01]  /*0340*/  LEA.HI R8, R8, R3, RZ, 0x2 ;  /* 0x0000000308087211 */ /* 0x000fe200078f10ff */
[----:B------:R-:W2:Y:S01]  /*0350*/  LDC R10, c[0x0][0x144] ;  /* 0x00005100ff0a7b82 */ /* 0x000ea20000000800 */
[----:B------:R-:W-:Y:S01]  /*0360*/  NOP ;  /* 0x0000000000007918 */ /* 0x000fe20000000000 */
[----:B------:R-:W-:Y:S01]  /*0370*/  IMAD.IADD R6, R18, 0x1, -R7 ;  /* 0x0000000112067824 */ /* 0x000fe200078e0a07 */
[----:B------:R-:W-:Y:S01]  /*0380*/  LOP3.LUT R8, R8, 0x3ffffffc, RZ, 0xc0, !PT ;  /* 0x3ffffffc08087812 */ /* 0x000fe200078ec0ff */
[----:B------:R-:W-:Y:S01]  /*0390*/  IMAD.MOV.U32 R22, RZ, RZ, 0x1 ;  /* 0x00000001ff167424 */ /* 0x000fe200078e00ff */
[----:B------:R-:W-:-:S02]  /*03a0*/  ISETP.NE.AND P3, PT, R5, RZ, PT ;  /* 0x000000ff0500720c */ /* 0x000fc40003f65270 */
[----:B------:R-:W-:Y:S01]  /*03b0*/  SHF.R.S32.HI R7, RZ, 0x1f, R6 ;  /* 0x0000001fff077819 */ /* 0x000fe20000011406 */
[----:B------:R-:W-:Y:S01]  /*03c0*/  IMAD.IADD R8, R3, 0x1, -R8 ;  /* 0x0000000103087824 */ /* 0x000fe200078e0a08 */
[----:B------:R-:W3:Y:S02]  /*03d0*/  LDC R13, c[0x0][0x140] ;  /* 0x00005000ff0d7b82 */ /* 0x000ee40000000800 */
[----:B------:R-:W-:Y:S02]  /*03e0*/  LEA.HI R7, R7, R6, RZ, 0x3 ;  /* 0x0000000607077211 */ /* 0x000fe400078f18ff */
[----:B-----5:R-:W-:Y:S02]  /*03f0*/  ISETP.NE.OR P0, PT, R0, RZ, !P0 ;  /* 0x000000ff0000720c */ /* 0x020fe40004705670 */
[--C-:B------:R-:W-:Y:S02]  /*0400*/  SHF.R.S32.HI R0, RZ, 0x3, R7.reuse ;  /* 0x00000003ff007819 */ /* 0x100fe40000011407 */
[----:B------:R-:W-:-:S02]  /*0410*/  SHF.R.S32.HI R7, RZ, 0x1f, R7 ;  /* 0x0000001fff077819 */ /* 0x000fc40000011407 */
[----:B0-----:R-:W-:Y:S02]  /*0420*/  I2FP.F32.U32 R9, UR8 ;  /* 0x0000000800097c45 */ /* 0x001fe40008201000 */
[----:B------:R-:W-:-:S03]  /*0430*/  LEA.HI R7, R7, R0, RZ, 0x2 ;  /* 0x0000000007077211 */ /* 0x000fc600078f10ff */
[----:B------:R-:W-:Y:S01]  /*0440*/  FMUL R9, R9, UR4 ;  /* 0x0000000409097c20 */ /* 0x000fe20008400000 */
[----:B------:R-:W-:Y:S01]  /*0450*/  LOP3.LUT R7, R7, 0xfffffffc, RZ, 0xc0, !PT ;  /* 0xfffffffc07077812 */ /* 0x000fe200078ec0ff */
[----:B------:R-:W-:Y:S01]  /*0460*/  VOTEU.ALL UP0, P0 ;  /* 0x00000000003f7886 */ /* 0x000fe20000000000 */
[----:B-1----:R-:W-:Y:S01]  /*0470*/  I2FP.F32.U32 R3, R4 ;  /* 0x0000000400037245 */ /* 0x002fe20000201000 */
[----:B------:R-:W-:Y:S01]  /*0480*/  ULDC UR4, c[0x0][0x154] ;  /* 0x0000550000047ab9 */ /* 0x000fe20000000800 */
[----:B------:R-:W-:Y:S01]  /*0490*/  VOTEU.ALL UP1, P0 ;  /* 0x00000000003f7886 */ /* 0x000fe20000020000 */
[----:B------:R-:W0:Y:S01]  /*04a0*/  F2I.U32.TRUNC.NTZ R9, R9 ;  /* 0x0000000900097305 */ /* 0x000e22000020f000 */
[----:B------:R-:W-:Y:S01]  /*04b0*/  IMAD.IADD R7, R0, 0x1, -R7 ;  /* 0x0000000100077824 */ /* 0x000fe200078e0a07 */
[----:B------:R-:W1:Y:S01]  /*04c0*/  @!UP0 S2UR UR7, SR_CgaCtaId ;  /* 0x00000000000789c3 */ /* 0x000e620000008800 */
[----:B------:R-:W-:Y:S01]  /*04d0*/  FMUL R12, R3, UR4 ;  /* 0x00000004030c7c20 */ /* 0x000fe20008400000 */
[----:B------:R-:W-:Y:S01]  /*04e0*/  UMOV UR4, 0x20 ;  /* 0x0000002000047882 */ /* 0x000fe20000000000 */
[----:B------:R-:W-:Y:S01]  /*04f0*/  IMAD R8, R8, 0x4, R7 ;  /* 0x0000000408087824 */ /* 0x000fe200078e0207 */
[----:B------:R-:W-:Y:S01]  /*0500*/  @!UP0 UMOV UR6, 0x400 ;  /* 0x0000040000068882 */ /* 0x000fe20000000000 */
[----:B------:R-:W-:-:S04]  /*0510*/  @!UP0 UIADD3 UR4, -UR4, 0x100000, URZ ;  /* 0x0010000004048890 */ /* 0x000fc8000fffe13f */
[----:B------:R-:W-:Y:S02]  /*0520*/  @!UP0 USHF.L.U32 UR5, UR4, 0xb, URZ ;  /* 0x0000000b04058899 */ /* 0x000fe4000800063f */
[----:B------:R-:W-:Y:S01]  /*0530*/  @!UP0 USHF.L.U32 UR4, UR4, 0x1, URZ ;  /* 0x0000000104048899 */ /* 0x000fe2000800063f */
[----:B---3--:R-:W-:Y:S01]  /*0540*/  ISETP.EQ.U32.AND P2, PT, R13, 0x1, PT ;  /* 0x000000010d00780c */ /* 0x008fe20003f42070 */
[----:B------:R-:W3:Y:S01]  /*0550*/  F2I.U32.TRUNC.NTZ R12, R12 ;  /* 0x0000000c000c7305 */ /* 0x000ee2000020f000 */
[----:B------:R-:W-:Y:S01]  /*0560*/  LEA.HI R0, R8, R8, RZ, 0x1 ;  /* 0x0000000808007211 */ /* 0x000fe200078f08ff */
[----:B------:R-:W5:Y:S03]  /*0570*/  LDC R7, c[0x0][0x148] ;  /* 0x00005200ff077b82 */ /* 0x000f660000000800 */
[----:B------:R-:W-:Y:S01]  /*0580*/  LOP3.LUT R11, R0, 0xfffffffe, RZ, 0xc0, !PT ;  /* 0xfffffffe000b7812 */ /* 0x000fe200078ec0ff */
[----:B0-----:R-:W-:Y:S01]  /*0590*/  IMAD.MOV R15, RZ, RZ, -R9 ;  /* 0x000000ffff0f7224 */ /* 0x001fe200078e0a09 */
[----:B------:R-:W-:-:S03]  /*05a0*/  SHF.R.S32.HI R9, RZ, 0x1f, R2 ;  /* 0x0000001fff097819 */ /* 0x000fc60000011402 */
[----:B--2---:R-:W-:Y:S01]  /*05b0*/  IMAD R3, R10, R15, UR8 ;  /* 0x000000080a037e24 */ /* 0x004fe2000f8e020f */
[----:B------:R-:W-:Y:S01]  /*05c0*/  LEA.HI R9, R9, R2, RZ, 0x2 ;  /* 0x0000000209097211 */ /* 0x000fe200078f10ff */
[C---:B------:R-:W-:Y:S02]  /*05d0*/  IMAD.IADD R0, R8.reuse, 0x1, -R11 ;  /* 0x0000000108007824 */ /* 0x040fe400078e0a0b */
[----:B------:R-:W-:Y:S01]  /*05e0*/  IMAD.SHL.U32 R11, R8, 0x4, RZ ;  /* 0x00000004080b7824 */ /* 0x000fe200078e00ff */
[----:B------:R-:W-:Y:S01]  /*05f0*/  LOP3.LUT R9, R9, 0xfffffffc, RZ, 0xc0, !PT ;  /* 0xfffffffc09097812 */ /* 0x000fe200078ec0ff */
[----:B---3--:R-:W-:Y:S01]  /*0600*/  IMAD.MOV R24, RZ, RZ, -R12 ;  /* 0x000000ffff187224 */ /* 0x008fe200078e0a0c */
[----:B------:R-:W-:Y:S01]  /*0610*/  ISETP.NE.AND P4, PT, R0, R3, PT ;  /* 0x000000030000720c */ /* 0x000fe20003f85270 */
[----:B-1----:R-:W-:Y:S01]  /*0620*/  @!UP0 ULEA UR6, UR7, UR6, 0x18 ;  /* 0x0000000607068291 */ /* 0x002fe2000f8ec03f */
[----:B------:R-:W-:Y:S01]  /*0630*/  LOP3.LUT R152, R8, 0xc, R11, 0x78, !PT ;  /* 0x0000000c08987812 */ /* 0x000fe200078e780b */
[----:B------:R-:W-:Y:S01]  /*0640*/  IMAD.IADD R0, R2, 0x1, -R9 ;  /* 0x0000000102007824 */ /* 0x000fe200078e0a09 */
[----:B------:R-:W-:Y:S01]  /*0650*/  VOTEU.ALL UP0, P0 ;  /* 0x00000000003f7886 */ /* 0x000fe20000000000 */
[----:B------:R-:W-:Y:S01]  /*0660*/  LOP3.LUT P0, RZ, R6, 0x7, RZ, 0xc0, !PT ;  /* 0x0000000706ff7812 */ /* 0x000fe2000780c0ff */
[----:B------:R-:W-:-:S02]  /*0670*/  VIADD R6, R5, 0xffffffff ;  /* 0xffffffff05067836 */ /* 0x000fc40000000000 */
[----:B------:R-:W-:Y:S01]  /*0680*/  ISETP.NE.AND P1, PT, R0, 0x3, PT ;  /* 0x000000030000780c */ /* 0x000fe20003f25270 */
[----:B-----5:R-:W-:Y:S01]  /*0690*/  IMAD R9, R7, R24, R4 ;  /* 0x0000001807097224 */ /* 0x020fe200078e0204 */
[----:B------:R-:W-:Y:S02]  /*06a0*/  ISETP.LT.U32.AND P0, PT, R152, 0x2, !P0 ;  /* 0x000000029800780c */ /* 0x000fe40004701070 */
[----:B------:R-:W-:Y:S01]  /*06b0*/  ISETP.EQ.OR P1, PT, R0, RZ, !P1 ;  /* 0x000000ff0000720c */ /* 0x000fe20004f22670 */
[----:B------:R-:W0:Y:S02]  /*06c0*/  FENCE.VIEW.ASYNC.S ;  /* 0x00000000000073c6 */ /* 0x000e240000000000 */
[----:B0-----:R0:W1:Y:S01]  /*06d0*/  @!UP0 SYNCS.EXCH.64 URZ, [UR6+0x40], UR4 ;  /* 0x00004004063f85b2 */ /* 0x0010620008000100 */
[----:B------:R-:W-:Y:S02]  /*06e0*/  @P4 LEA.HI R2, R152, R152, RZ, 0x1 ;  /* 0x0000009898024211 */ /* 0x000fe400078f08ff */
[----:B------:R-:W-:-:S02]  /*06f0*/  ISETP.EQ.AND P1, PT, R5, RZ, P1 ;  /* 0x000000ff0500720c */ /* 0x000fc40000f22270 */
[----:B------:R-:W-:Y:S02]  /*0700*/  @P4 SHF.R.S32.HI R2, RZ, 0x1, R2 ;  /* 0x00000001ff024819 */ /* 0x000fe40000011402 */
[----:B------:R-:W-:Y:S02]  /*0710*/  ISETP.GE.U32.AND P6, PT, R6, 0x2, PT ;  /* 0x000000020600780c */ /* 0x000fe40003fc6070 */
[----:B------:R-:W-:Y:S02]  /*0720*/  @P4 ISETP.NE.AND P5, PT, R2, R9, PT ;  /* 0x000000090200420c */ /* 0x000fe40003fa5270 */
[----:B------:R-:W-:Y:S02]  /*0730*/  SEL R9, RZ, 0x1, !P0 ;  /* 0x00000001ff097807 */ /* 0x000fe40004000000 */
[----:B------:R-:W-:Y:S02]  /*0740*/  @P4 SEL R22, RZ, 0x1, P5 ;  /* 0x00000001ff164807 */ /* 0x000fe40002800000 */
[----:B------:R-:W-:Y:S01]  /*0750*/  SEL R19, RZ, 0x1, !P1 ;  /* 0x00000001ff137807 */ /* 0x000fe20004800000 */
[----:B------:R0:W2:Y:S01]  /*0760*/  @!UP1 SYNCS.EXCH.64 URZ, [UR6+0x48], UR4 ;  /* 0x00004804063f95b2 */ /* 0x0000a20008000100 */
[----:B------:R-:W-:Y:S01]  /*0770*/  LOP3.LUT R22, R22, R9, RZ, 0xc0, !PT ;  /* 0x0000000916167212 */ /* 0x000fe200078ec0ff */
[----:B------:R-:W-:Y:S01]  /*0780*/  NOP ;  /* 0x0000000000007918 */ /* 0x000fe20000000000 */
[----:B------:R-:W-:Y:S01]  /*0790*/  SEL R19, R19, 0x2, P6 ;  /* 0x0000000213137807 */ /* 0x000fe20003000000 */
[----:B------:R-:W-:Y:S06]  /*07a0*/  @!P2 BRA `(.L_x_3) ;  /* 0x000000000008a947 */ /* 0x000fec0003800000 */
[----:B-12-4-:R-:W-:Y:S01]  /*07b0*/  UCGABAR_ARV ;  /* 0x00000000000079c7 */ /* 0x016fe20008000000 */
[----:B------:R-:W-:Y:S05]  /*07c0*/  BRA `(.L_x_4) ;  /* 0x0000000000047947 */ /* 0x000fea0003800000 */
.L_x_3:
[----:B-12-4-:R-:W-:Y:S01]  /*07d0*/  NOP ;  /* 0x0000000000007918 */ /* 0x016fe20000000000 */
.L_x_4:
[----:B------:R-:W1:Y:S01]  /*07e0*/  LDC R2, c[0x0][0x65c] ;  /* 0x00019700ff027b82 */ /* 0x000e620000000800 */
[----:B------:R-:W-:Y:S02]  /*07f0*/  IMAD.U32 R8, RZ, RZ, UR8 ;  /* 0x00000008ff087e24 */ /* 0x000fe4000f8e00ff */
[----:B------:R-:W-:Y:S01]  /*0800*/  IMAD.MOV.U32 R9, RZ, RZ, RZ ;  /* 0x000000ffff097224 */ /* 0x000fe200078e00ff */
[----:B-1----:R-:W-:-:S04]  /*0810*/  ISETP.NE.AND P1, PT, R2, 0x1, PT ;  /* 0x000000010200780c */ /* 0x002fc80003f25270 */
[----:B------:R-:W-:-:S09]  /*0820*/  P2R R5, PR, RZ, 0x2 ;  /* 0x00000002ff057803 */ /* 0x000fd20000000000 */
[----:B------:R-:W1:Y:S01]  /*0830*/  @P1 LDC R17, c[0x0][0x10] ;  /* 0x00000400ff111b82 */ /* 0x000e620000000800 */
[----:B------:R-:W-:Y:S02]  /*0840*/  @P1 IMAD.MOV.U32 R5, RZ, RZ, RZ ;  /* 0x000000ffff051224 */ /* 0x000fe400078e00ff */
[----:B------:R-:W-:-:S05]  /*0850*/  @P1 IMAD.MOV.U32 R13, RZ, RZ, RZ ;  /* 0x000000ffff0d1224 */ /* 0x000fca00078e00ff */
[----:B------:R-:W2:Y:S01]  /*0860*/  @!P1 LDC R11, c[0x0][0xc] ;  /* 0x00000300ff0b9b82 */ /* 0x000ea20000000800 */
[----:B-1----:R-:W-:-:S04]  /*0870*/  @P1 IMAD.WIDE.U32 R16, R17, UR8, R4 ;  /* 0x0000000811101c25 */ /* 0x002fc8000f8e0004 */
[----:B------:R-:W-:Y:S02]  /*0880*/  @P1 IMAD.IADD R17, R17, 0x1, R13 ;  /* 0x0000000111111824 */ /* 0x000fe400078e020d */
[----:B--2---:R-:W-:-:S04]  /*0890*/  @!P1 IMAD.WIDE.U32 R8, R4, R11, R8 ;  /* 0x0000000b04089225 */ /* 0x004fc800078e0008 */
[----:B------:R-:W-:Y:S02]  /*08a0*/  @!P1 IMAD.MOV.U32 R16, RZ, RZ, R8 ;  /* 0x000000ffff109224 */ /* 0x000fe400078e0008 */
[----:B------:R-:W-:Y:S01]  /*08b0*/  @!P1 IMAD.MOV.U32 R17, RZ, RZ, R9 ;  /* 0x000000ffff119224 */ /* 0x000fe200078e0009 */
[----:B------:R-:W-:Y:S06]  /*08c0*/  @!P2 BRA `(.L_x_5) ;  /* 0x00000000000ca947 */ /* 0x000fec0003800000 */
[----:B------:R-:W-:Y:S01]  /*08d0*/  UCGABAR_WAIT ;  /* 0x0000000000007dc7 */ /* 0x000fe20008000000 */
[----:B------:R-:W-:Y:S01]  /*08e0*/  CCTL.IVALL ;  /* 0x00000000ff00798f */ /* 0x000fe20002000000 */
[----:B------:R-:W-:Y:S05]  /*08f0*/  BRA `(.L_x_6) ;  /* 0x0000000000047947 */ /* 0x000fea0003800000 */
.L_x_5:
[----:B------:R-:W-:Y:S06]  /*0900*/  BAR.SYNC.DEFER_BLOCKING 0x0 ;  /* 0x0000000000007b1d */ /* 0x000fec0000010000 */
.L_x_6:
[----:B------:R-:W-:Y:S05]  /*0910*/  @!P3 BRA `(.L_x_7) ;  /* 0x0000009c0070b947 */ /* 0x000fea0003800000 */
[----:B------:R-:W-:-:S13]  /*0920*/  ISETP.GT.U32.AND P0, PT, R6, 0x1, PT ;  /* 0x000000010600780c */ /* 0x000fda0003f04070 */
[----:B0-----:R-:W-:Y:S05]  /*0930*/  @P0 EXIT ;  /* 0x000000000000094d */ /* 0x001fea0003800000 */
[----:B------:R-:W-:Y:S01]  /*0940*/  ULDC.64 UR4, c[0x0][0x650] ;  /* 0x0001940000047ab9 */ /* 0x000fe20000000a00 */
[----:B------:R-:W-:Y:S01]  /*0950*/  PRMT R0, RZ, 0x7610, R0 ;  /* 0x00007610ff007816 */ /* 0x000fe20000000000 */
[----:B------:R-:W-:Y:S01]  /*0960*/  IMAD.MOV.U32 R154, RZ, RZ, -0x1 ;  /* 0xffffffffff9a7424 */ /* 0x000fe200078e00ff */
[----:B------:R-:W-:Y:S01]  /*0970*/  ISETP.GE.U32.AND P0, PT, R16, UR4, PT ;  /* 0x0000000410007c0c */ /* 0x000fe2000bf06070 */
[----:B------:R-:W-:Y:S02]  /*0980*/  IMAD.MOV.U32 R153, RZ, RZ, -0x1 ;  /* 0xffffffffff997424 */ /* 0x000fe400078e00ff */
[----:B------:R-:W-:Y:S01]  /*0990*/  IMAD.MOV.U32 R23, RZ, RZ, -0x1 ;  /* 0xffffffffff177424 */ /* 0x000fe200078e00ff */
[----:B------:R-:W-:-:S13]  /*09a0*/  ISETP.GE.U32.AND.EX P0, PT, R17, UR5, PT, P0 ;  /* 0x0000000511007c0c */ /* 0x000fda000bf06100 */
[----:B------:R-:W-:Y:S05]  /*09b0*/  @P0 BRA `(.L_x_8) ;  /* 0x00000004002c0947 */ /* 0x000fea0003800000 */
[----:B------:R-:W0:Y:S01]  /*09c0*/  LDC.64 R20, c[0x0][0x628] ;  /* 0x00018a00ff147b82 */ /* 0x000e220000000a00 */
[----:B------:R-:W-:Y:S02]  /*09d0*/  IMAD.MOV.U32 R8, RZ, RZ, R16 ;  /* 0x000000ffff087224 */ /* 0x000fe400078e0010 */
[----:B------:R-:W-:-:S05]  /*09e0*/  IMAD.MOV.U32 R9, RZ, RZ, R17 ;  /* 0x000000ffff097224 */ /* 0x000fca00078e0011 */
[----:B------:R-:W1:Y:S08]  /*09f0*/  LDC R0, c[0x0][0x630] ;  /* 0x00018c00ff007b82 */ /* 0x000e700000000800 */
[----:B------:R-:W2:Y:S01]  /*0a00*/  LDC.64 R26, c[0x0][0x620] ;  /* 0x00018800ff1a7b82 */ /* 0x000ea20000000a00 */
[----:B0-----:R-:W-:-:S04]  /*0a10*/  ISETP.NE.U32.AND P0, PT, R20, RZ, PT ;  /* 0x000000ff1400720c */ /* 0x001fc80003f05070 */
[----:B------:R-:W-:-:S13]  /*0a20*/  ISETP.NE.AND.EX P0, PT, R21, RZ, PT, P0 ;  /* 0x000000ff1500720c */ /* 0x000fda0003f05300 */
[----:B-12---:R-:W-:Y:S05]  /*0a30*/  @!P0 BRA `(.L_x_9) ;  /* 0x0000000000288947 */ /* 0x006fea0003800000 */
[----:B------:R-:W0:Y:S02]  /*0a40*/  LDC R13, c[0x0][0x634] ;  /* 0x00018d00ff0d7b82 */ /* 0x000e240000000800 */
[----:B0-----:R-:W-:-:S05]  /*0a50*/  IADD3 R13, P0, R16, R13, RZ ;  /* 0x0000000d100d7210 */ /* 0x001fca0007f1e0ff */
[----:B------:R-:W-:-:S04]  /*0a60*/  IMAD.X R15, RZ, RZ, R17, P0 ;  /* 0x000000ffff0f7224 */ /* 0x000fc800000e0611 */
[----:B------:R-:W-:-:S04]  /*0a70*/  IMAD.WIDE.U32 R8, R15, R20, RZ ;  /* 0x000000140f087225 */ /* 0x000fc800078e00ff */
[----:B------:R-:W-:-:S04]  /*0a80*/  IMAD.WIDE.U32 R10, P0, R13, R21, R8 ;  /* 0x000000150d0a7225 */ /* 0x000fc80007800008 */
[----:B------:R-:W-:-:S04]  /*0a90*/  IMAD.WIDE.U32 R8, R13, R20, RZ ;  /* 0x000000140d087225 */ /* 0x000fc800078e00ff */
[----:B------:R-:W-:Y:S01]  /*0aa0*/  IMAD.X R13, RZ, RZ, RZ, P0 ;  /* 0x000000ffff0d7224 */ /* 0x000fe200000e06ff */
[----:B------:R-:W-:Y:S01]  /*0ab0*/  IADD3 RZ, P0, R9, R10, RZ ;  /* 0x0000000a09ff7210 */ /* 0x000fe20007f1e0ff */
[----:B------:R-:W-:-:S04]  /*0ac0*/  IMAD.MOV.U32 R12, RZ, RZ, R11 ;  /* 0x000000ffff0c7224 */ /* 0x000fc800078e000b */
[----:B------:R-:W-:-:S08]  /*0ad0*/  IMAD.WIDE.U32.X R8, R15, R21, R12, P0 ;  /* 0x000000150f087225 */ /* 0x000fd000000e040c */
.L_x_9:
[----:B------:R-:W0:Y:S01]  /*0ae0*/  LDC.64 R20, c[0x0][0x640] ;  /* 0x00019000ff147b82 */ /* 0x000e220000000a00 */
[--C-:B------:R-:W-:Y:S01]  /*0af0*/  SHF.R.U64 R28, R8, R0, R9.reuse ;  /* 0x00000000081c7219 */ /* 0x100fe20000001209 */
[----:B------:R-:W-:Y:S01]  /*0b00*/  IMAD R30, R7, R24, R4 ;  /* 0x00000018071e7224 */ /* 0x000fe200078e0204 */
[----:B------:R-:W-:Y:S01]  /*0b10*/  SHF.R.U32.HI R0, RZ, R0, R9 ;  /* 0x00000000ff007219 */ /* 0x000fe20000011609 */
[----:B------:R-:W-:Y:S01]  /*0b20*/  IMAD.MOV.U32 R23, RZ, RZ, 0x1 ;  /* 0x00000001ff177424 */ /* 0x000fe200078e00ff */
[----:B------:R-:W-:-:S03]  /*0b30*/  IADD3 R5, P0, RZ, -R28, RZ ;  /* 0x8000001cff057210 */ /* 0x000fc60007f1e0ff */
[----:B------:R-:W1:Y:S02]  /*0b40*/  LDC R6, c[0x0][0x618] ;  /* 0x00018600ff067b82 */ /* 0x000e640000000800 */
[----:B------:R-:W-:-:S04]  /*0b50*/  IMAD.X R9, RZ, RZ, ~R0, P0 ;  /* 0x000000ffff097224 */ /* 0x000fc800000e0e00 */
[-C--:B------:R-:W-:Y:S02]  /*0b60*/  IMAD R0, R9, R26.reuse, RZ ;  /* 0x0000001a09007224 */ /* 0x080fe400078e02ff */
[----:B------:R-:W2:Y:S01]  /*0b70*/  LDC R11, c[0x0][0x608] ;  /* 0x00018200ff0b7b82 */ /* 0x000ea20000000800 */
[----:B------:R-:W-:-:S04]  /*0b80*/  IMAD.WIDE.U32 R8, R5, R26, R16 ;  /* 0x0000001a05087225 */ /* 0x000fc800078e0010 */
[----:B------:R-:W-:-:S03]  /*0b90*/  IMAD R5, R5, R27, R0 ;  /* 0x0000001b05057224 */ /* 0x000fc600078e0200 */
[----:B------:R-:W3:Y:S01]  /*0ba0*/  LDC R12, c[0x0][0x658] ;  /* 0x00019600ff0c7b82 */ /* 0x000ee20000000800 */
[----:B0-----:R-:W-:Y:S01]  /*0bb0*/  ISETP.NE.U32.AND P0, PT, R20, RZ, PT ;  /* 0x000000ff1400720c */ /* 0x001fe20003f05070 */
[----:B------:R-:W-:Y:S02]  /*0bc0*/  IMAD.IADD R5, R9, 0x1, R5 ;  /* 0x0000000109057824 */ /* 0x000fe400078e0205 */
[----:B------:R-:W-:Y:S01]  /*0bd0*/  IMAD.MOV.U32 R9, RZ, RZ, -0x1 ;  /* 0xffffffffff097424 */ /* 0x000fe200078e00ff */
[----:B------:R-:W-:-:S03]  /*0be0*/  ISETP.NE.AND.EX P0, PT, R21, RZ, PT, P0 ;  /* 0x000000ff1500720c */ /* 0x000fc60003f05300 */
[----:B------:R-:W0:Y:S01]  /*0bf0*/  LDC R15, c[0x0][0x600] ;  /* 0x00018000ff0f7b82 */ /* 0x000e220000000800 */
[-CC-:B-1----:R-:W-:Y:S02]  /*0c00*/  SHF.R.U64 R13, R8, R6.reuse, R5.reuse ;  /* 0x00000006080d7219 */ /* 0x182fe40000001205 */
[----:B------:R-:W-:-:S05]  /*0c10*/  SHF.R.U32.HI R0, RZ, R6, R5 ;  /* 0x00000006ff007219 */ /* 0x000fca0000011605 */
[----:B------:R-:W1:Y:S01]  /*0c20*/  LDC R14, c[0x0][0x648] ;  /* 0x00019200ff0e7b82 */ /* 0x000e620000000800 */
[-CC-:B--2---:R-:W-:Y:S02]  /*0c30*/  SHF.R.U64 R27, R13, R11.reuse, R0.reuse ;  /* 0x0000000b0d1b7219 */ /* 0x184fe40000001200 */
[----:B------:R-:W-:-:S05]  /*0c40*/  SHF.R.U32.HI R5, RZ, R11, R0 ;  /* 0x0000000bff057219 */ /* 0x000fca0000011600 */
[----:B------:R-:W2:Y:S01]  /*0c50*/  LDC R26, c[0x0][0x638] ;  /* 0x00018e00ff1a7b82 */ /* 0x000ea20000000800 */
[-CC-:B---3--:R-:W-:Y:S02]  /*0c60*/  SHF.R.U64 R24, R27, R12.reuse, R5.reuse ;  /* 0x0000000c1b187219 */ /* 0x188fe40000001205 */
[-C--:B------:R-:W-:Y:S02]  /*0c70*/  SHF.L.U32 R0, R9, R12.reuse, RZ ;  /* 0x0000000c09007219 */ /* 0x080fe400000006ff */
[----:B------:R-:W-:Y:S01]  /*0c80*/  SHF.R.U32.HI R5, RZ, R12, R5 ;  /* 0x0000000cff057219 */ /* 0x000fe20000011605 */
[----:B------:R-:W-:Y:S01]  /*0c90*/  IMAD.MOV.U32 R4, RZ, RZ, R24 ;  /* 0x000000ffff047224 */ /* 0x000fe200078e0018 */
[----:B------:R-:W-:Y:S01]  /*0ca0*/  LOP3.LUT R10, RZ, R0, RZ, 0x33, !PT ;  /* 0x00000000ff0a7212 */ /* 0x000fe200078e33ff */
[----:B------:R-:W3:Y:S01]  /*0cb0*/  LDC R25, c[0x0][0x610] ;  /* 0x00018400ff197b82 */ /* 0x000ee20000000800 */
[----:B------:R-:W-:Y:S05]  /*0cc0*/  @!P0 BRA `(.L_x_10) ;  /* 0x0000000000288947 */ /* 0x000fea0003800000 */
[----:B------:R-:W4:Y:S02]  /*0cd0*/  LDC R9, c[0x0][0x64c] ;  /* 0x00019300ff097b82 */ /* 0x000f240000000800 */
[----:B----4-:R-:W-:-:S05]  /*0ce0*/  IADD3 R9, P0, R24, R9, RZ ;  /* 0x0000000918097210 */ /* 0x010fca0007f1e0ff */
        /* <DEDUP_REMOVED lines=8> */
.L_x_10:
[----:B-1----:R-:W-:Y:S01]  /*0d70*/  SHF.R.U64 R4, R4, R14, R5 ;  /* 0x0000000e04047219 */ /* 0x002fe20000001205 */
[----:B0-----:R-:W-:Y:S01]  /*0d80*/  VIADD R6, R15, 0xffffffff ;  /* 0xffffffff0f067836 */ /* 0x001fe20000000000 */
[----:B------:R-:W-:Y:S01]  /*0d90*/  SHF.L.U32 R0, R23, R12, RZ ;  /* 0x0000000c17007219 */ /* 0x000fe200000006ff */
[----:B------:R-:W-:Y:S01]  /*0da0*/  IMAD.MOV.U32 R23, RZ, RZ, R28 ;  /* 0x000000ffff177224 */ /* 0x000fe200078e001c */
[----:B------:R-:W-:Y:S01]  /*0db0*/  LOP3.LUT R5, R27, R10, RZ, 0xc0, !PT ;  /* 0x0000000a1b057212 */ /* 0x000fe200078ec0ff */
[----:B------:R-:W-:Y:S01]  /*0dc0*/  IMAD.MOV R7, RZ, RZ, -R4 ;  /* 0x000000ffff077224 */ /* 0x000fe200078e0a04 */
[----:B------:R-:W-:Y:S02]  /*0dd0*/  SEL R3, R3, R30, !P1 ;  /* 0x0000001e03037207 */ /* 0x000fe40004800000 */
[----:B------:R-:W-:Y:S01]  /*0de0*/  LOP3.LUT R6, R13, R6, RZ, 0xc0, !PT ;  /* 0x000000060d067212 */ /* 0x000fe200078ec0ff */
[----:B------:R-:W-:Y:S02]  /*0df0*/  IMAD R4, R0, R4, R5 ;  /* 0x0000000400047224 */ /* 0x000fe400078e0205 */
[----:B--2---:R-:W-:-:S02]  /*0e00*/  IMAD R0, R7, R26, R24 ;  /* 0x0000001a07007224 */ /* 0x004fc400078e0218 */
[----:B---3--:R-:W-:Y:S02]  /*0e10*/  IMAD R3, R4, R25, R3 ;  /* 0x0000001904037224 */ /* 0x008fe400078e0203 */
[----:B------:R-:W-:Y:S02]  /*0e20*/  IMAD R154, R0, R15, R6 ;  /* 0x0000000f009a7224 */ /* 0x000fe400078e0206 */
[----:B------:R-:W-:-:S03]  /*0e30*/  IMAD.MOV.U32 R4, RZ, RZ, 0x1 ;  /* 0x00000001ff047424 */ /* 0x000fc600078e00ff */
[----:B------:R-:W-:Y:S02]  /*0e40*/  SEL R153, R154, R3, !P1 ;  /* 0x000000039a997207 */ /* 0x000fe40004800000 */
[----:B------:R-:W-:Y:S02]  /*0e50*/  PRMT R0, R4, 0x7610, R0 ;  /* 0x0000761004007816 */ /* 0x000fe40000000000 */
[----:B------:R-:W-:-:S07]  /*0e60*/  SEL R154, R3, R154, !P1 ;  /* 0x0000009a039a7207 */ /* 0x000fce0004800000 */
.L_x_8:
[----:B------:R-:W-:-:S08]  /*0e70*/  NOP ;  /* 0x0000000000007918 */ /* 0x000fd00000000000 */
[----:B------:R-:W0:Y:S02]  /*0e80*/  USETMAXREG.TRY_ALLOC.CTAPOOL UP0, 0xe8 ;  /* 0x000000e8000079c8 */ /* 0x000e240008000600 */
[----:B0-----:R-:W-:-:S13]  /*0e90*/  PLOP3.LUT P0, PT, PT, PT, UP0, 0x80, 0x0 ;  /* 0x000000000000781c */ /* 0x001fda0003f0f008 */
[----:B------:R-:W-:Y:S05]  /*0ea0*/  @!P0 BRA `(.L_x_8) ;  /* 0xfffffffc00f08947 */ /* 0x000fea000383ffff */
[----:B------:R-:W-:Y:S01]  /*0eb0*/  ULDC.64 UR4, c[0x0][0x598] ;  /* 0x0001660000047ab9 */ /* 0x000fe20000000a00 */
[----:B------:R-:W-:Y:S01]  /*0ec0*/  ULDC.64 UR36, c[0x0][0x208] ;  /* 0x0000820000247ab9 */ /* 0x000fe20000000a00 */
[----:B------:R-:W-:-:S04]  /*0ed0*/  ISETP.NE.U32.AND P0, PT, RZ, UR4, PT ;  /* 0x00000004ff007c0c */ /* 0x000fc8000bf05070 */
[----:B------:R-:W-:-:S13]  /*0ee0*/  ISETP.NE.AND.EX P0, PT, RZ, UR5, PT, P0 ;  /* 0x00000005ff007c0c */ /* 0x000fda000bf05300 */
[----:B------:R-:W-:Y:S05]  /*0ef0*/  @!P0 BRA `(.L_x_11) ;  /* 0x00000000001c8947 */ /* 0x000fea0003800000 */
[----:B------:R-:W0:Y:S02]  /*0f00*/  LDC.64 R4, c[0x0][0x598] ;  /* 0x00016600ff047b82 */ /* 0x000e240000000a00 */
[----:B0-----:R-:W2:Y:S02]  /*0f10*/  LDG.E.64 R4, desc[UR36][R4.64] ;  /* 0x0000002404047981 */ /* 0x001ea4000c1e1b00 */
[----:B--2---:R-:W-:-:S04]  /*0f20*/  ISETP.NE.U32.AND P0, PT, R4, RZ, PT ;  /* 0x000000ff0400720c */ /* 0x004fc80003f05070 */
[----:B------:R-:W-:-:S13]  /*0f30*/  ISETP.NE.AND.EX P0, PT, R5, RZ, PT, P0 ;  /* 0x000000ff0500720c */ /* 0x000fda0003f05300 */
[----:B------:R-:W-:Y:S05]  /*0f40*/  @!P0 BRA `(.L_x_11) ;  /* 0x0000000000088947 */ /* 0x000fea0003800000 */
[----:B------:R0:W5:Y:S01]  /*0f50*/  LD.E R155, desc[UR36][R4.64] ;  /* 0x00000024049b7980 */ /* 0x000162000c101900 */
[----:B------:R-:W-:Y:S05]  /*0f60*/  BRA `(.L_x_12) ;  /* 0x0000000000247947 */ /* 0x000fea0003800000 */
.L_x_11:
[----:B------:R-:W-:Y:S02]  /*0f70*/  ULDC.64 UR4, c[0x0][0x588] ;  /* 0x0001620000047ab9 */ /* 0x000fe40000000a00 */
[----:B------:R-:W-:-:S04]  /*0f80*/  ISETP.NE.U32.AND P0, PT, RZ, UR4, PT ;  /* 0x00000004ff007c0c */ /* 0x000fc8000bf05070 */
[----:B------:R-:W-:-:S13]  /*0f90*/  ISETP.NE.AND.EX P0, PT, RZ, UR5, PT, P0 ;  /* 0x00000005ff007c0c */ /* 0x000fda000bf05300 */
[----:B------:R-:W-:Y:S05]  /*0fa0*/  @!P0 BRA `(.L_x_13) ;  /* 0x00000000000c8947 */ /* 0x000fea0003800000 */
[----:B------:R-:W0:Y:S02]  /*0fb0*/  LDC.64 R4, c[0x0][0x588] ;  /* 0x00016200ff047b82 */ /* 0x000e240000000a00 */
[----:B0-----:R1:W5:Y:S01]  /*0fc0*/  LDG.E R155, desc[UR36][R4.64] ;  /* 0x00000024049b7981 */ /* 0x001362000c1e1900 */
[----:B------:R-:W-:Y:S05]  /*0fd0*/  BRA `(.L_x_12) ;  /* 0x0000000000087947 */ /* 0x000fea0003800000 */
.L_x_13:
[----:B------:R-:W-:Y:S02]  /*0fe0*/  ULDC UR4, c[0x0][0x580] ;  /* 0x0001600000047ab9 */ /* 0x000fe40000000800 */
[----:B------:R-:W-:-:S07]  /*0ff0*/  IMAD.U32 R155, RZ, RZ, UR4 ;  /* 0x00000004ff9b7e24 */ /* 0x000fce000f8e00ff */
.L_x_12:
[----:B------:R-:W-:Y:S02]  /*1000*/  ULDC.64 UR4, c[0x0][0x5a0] ;  /* 0x0001680000047ab9 */ /* 0x000fe40000000a00 */
[----:B------:R-:W-:-:S04]  /*1010*/  ISETP.NE.U32.AND P0, PT, RZ, UR4, PT ;  /* 0x00000004ff007c0c */ /* 0x000fc8000bf05070 */
[----:B------:R-:W-:-:S13]  /*1020*/  ISETP.NE.AND.EX P0, PT, RZ, UR5, PT, P0 ;  /* 0x00000005ff007c0c */ /* 0x000fda000bf05300 */
[----:B------:R-:W-:Y:S05]  /*1030*/  @!P0 BRA `(.L_x_14) ;  /* 0x00000000001c8947 */ /* 0x000fea0003800000 */
[----:B01----:R-:W0:Y:S02]  /*1040*/  LDC.64 R4, c[0x0][0x5a0] ;  /* 0x00016800ff047b82 */ /* 0x003e240000000a00 */
[----:B0-----:R-:W2:Y:S02]  /*1050*/  LDG.E.64 R4, desc[UR36][R4.64] ;  /* 0x0000002404047981 */ /* 0x001ea4000c1e1b00 */
[----:B--2---:R-:W-:-:S04]  /*1060*/  ISETP.NE.U32.AND P0, PT, R4, RZ, PT ;  /* 0x000000ff0400720c */ /* 0x004fc80003f05070 */
[----:B------:R-:W-:-:S13]  /*1070*/  ISETP.NE.AND.EX P0, PT, R5, RZ, PT, P0 ;  /* 0x000000ff0500720c */ /* 0x000fda0003f05300 */
[----:B------:R-:W-:Y:S05]  /*1080*/  @!P0 BRA `(.L_x_14) ;  /* 0x0000000000088947 */ /* 0x000fea0003800000 */
[----:B------:R0:W5:Y:S01]  /*1090*/  LD.E R156, desc[UR36][R4.64] ;  /* 0x00000024049c7980 */ /* 0x000162000c101900 */
[----:B------:R-:W-:Y:S05]  /*10a0*/  BRA `(.L_x_15) ;  /* 0x0000000000247947 */ /* 0x000fea0003800000 */
.L_x_14:
[----:B------:R-:W-:Y:S02]  /*10b0*/  ULDC.64 UR4, c[0x0][0x590] ;  /* 0x0001640000047ab9 */ /* 0x000fe40000000a00 */
[----:B------:R-:W-:-:S04]  /*10c0*/  ISETP.NE.U32.AND P0, PT, RZ, UR4, PT ;  /* 0x00000004ff007c0c */ /* 0x000fc8000bf05070 */
[----:B------:R-:W-:-:S13]  /*10d0*/  ISETP.NE.AND.EX P0, PT, RZ, UR5, PT, P0 ;  /* 0x00000005ff007c0c */ /* 0x000fda000bf05300 */
[----:B------:R-:W-:Y:S05]  /*10e0*/  @!P0 BRA `(.L_x_16) ;  /* 0x00000000000c8947 */ /* 0x000fea0003800000 */
[----:B------:R-:W2:Y:S02]  /*10f0*/  LDC.64 R156, c[0x0][0x590] ;  /* 0x00016400ff9c7b82 */ /* 0x000ea40000000a00 */
[----:B--2---:R2:W5:Y:S01]  /*1100*/  LDG.E R156, desc[UR36][R156.64] ;  /* 0x000000249c9c7981 */ /* 0x004562000c1e1900 */
[----:B------:R-:W-:Y:S05]  /*1110*/  BRA `(.L_x_15) ;  /* 0x0000000000087947 */ /* 0x000fea0003800000 */
.L_x_16:
[----:B------:R-:W-:Y:S02]  /*1120*/  ULDC UR4, c[0x0][0x584] ;  /* 0x0001610000047ab9 */ /* 0x000fe40000000800 */
[----:B------:R-:W-:-:S07]  /*1130*/  IMAD.U32 R156, RZ, RZ, UR4 ;  /* 0x00000004ff9c7e24 */ /* 0x000fce000f8e00ff */
.L_x_15:
[----:B------:R-:W-:-:S13]  /*1140*/  LOP3.LUT P0, RZ, R0, 0xff, RZ, 0xc0, !PT ;  /* 0x000000ff00ff7812 */ /* 0x000fda000780c0ff */
[----:B------:R-:W-:Y:S05]  /*1150*/  @!P0 EXIT ;  /* 0x000000000000894d */ /* 0x000fea0003800000 */
[----:B------:R-:W-:Y:S01]  /*1160*/  ULDC UR4, c[0x0][0x28c] ;  /* 0x0000a30000047ab9 */ /* 0x000fe20000000800 */
[----:B--2---:R-:W-:Y:S01]  /*1170*/  LOP3.LUT R157, R19, 0x1, RZ, 0xfc, !PT ;  /* 0x00000001139d7812 */ /* 0x004fe200078efcff */
[----:B------:R-:W-:Y:S01]  /*1180*/  UIADD3 UR4, UR4, 0x7f, URZ ;  /* 0x0000007f04047890 */ /* 0x000fe2000fffe03f */
[----:B------:R-:W-:Y:S01]  /*1190*/  UMOV UR38, URZ ;  /* 0x0000003f00267c82 */ /* 0x000fe20008000000 */
[----:B------:R-:W-:Y:S02]  /*11a0*/  UMOV UR39, URZ ;  /* 0x0000003f00277c82 */ /* 0x000fe40008000000 */
[----:B------:R-:W-:-:S04]  /*11b0*/  USHF.R.S32.HI UR5, URZ, 0x1f, UR4 ;  /* 0x0000001f3f057899 */ /* 0x000fc80008011404 */
[----:B------:R-:W-:-:S04]  /*11c0*/  ULEA.HI UR5, UR5, UR4, URZ, 0x7 ;  /* 0x0000000405057291 */ /* 0x000fc8000f8f383f */
[----:B------:R-:W-:-:S12]  /*11d0*/  USHF.R.S32.HI UR40, URZ, 0x7, UR5 ;  /* 0x000000073f287899 */ /* 0x000fd80008011405 */
.L_x_292:
[----:B------:R-:W-:Y:S01]  /*11e0*/  LOP3.LUT R0, R18, 0x80, RZ, 0xc0, !PT ;  /* 0x0000008012007812 */ /* 0x000fe200078ec0ff */
[----:B--2---:R-:W2:Y:S01]  /*11f0*/  S2UR UR7, SR_CgaCtaId ;  /* 0x00000000000779c3 */ /* 0x004ea20000008800 */
[----:B------:R-:W-:Y:S02]  /*1200*/  UMOV UR6, 0x400 ;  /* 0x0000040000067882 */ /* 0x000fe40000000000 */
[----:B------:R-:W-:-:S06]  /*1210*/  SHF.R.U32.HI R0, RZ, 0x7, R0 ;  /* 0x00000007ff007819 */ /* 0x000fcc0000011600 */
[----:B---3--:R-:W3:Y:S01]  /*1220*/  SHFL.IDX PT, R0, R0, RZ, 0x1f ;  /* 0x00001fff00007589 */ /* 0x008ee200000e0000 */
[----:B--2---:R-:W-:Y:S01]  /*1230*/  ULEA UR6, UR7, UR6, 0x18 ;  /* 0x0000000607067291 */ /* 0x004fe2000f8ec03f */
[----:B---3--:R-:W-:-:S13]  /*1240*/  R2UR UR4, R0 ;  /* 0x00000000000472ca */ /* 0x008fda00000e0000 */
[----:B------:R-:W-:-:S04]  /*1250*/  ULEA.HI UR5, UR4, UR4, URZ, 0x1 ;  /* 0x0000000404057291 */ /* 0x000fc8000f8f083f */
[----:B------:R-:W-:-:S04]  /*1260*/  ULOP3.LUT UR5, UR5, 0x7fffe, URZ, 0xc0, !UPT ;  /* 0x0007fffe05057892 */ /* 0x000fc8000f8ec03f */
[----:B------:R-:W-:-:S03]  /*1270*/  UIADD3 UR5, UR4, -UR5, URZ ;  /* 0x8000000504057290 */ /* 0x000fc6000fffe03f */
[----:B------:R-:W-:Y:S01]  /*1280*/  ULDC UR4, c[0x0][0x28c] ;  /* 0x0000a30000047ab9 */ /* 0x000fe20000000800 */
[----:B------:R-:W-:Y:S01]  /*1290*/  ULEA UR5, UR5, UR6, 0xd ;  /* 0x0000000605057291 */ /* 0x000fe2000f8e683f */
[----:B------:R-:W-:-:S03]  /*12a0*/  ISETP.LT.AND P0, PT, RZ, UR4, PT ;  /* 0x00000004ff007c0c */ /* 0x000fc6000bf01270 */
[----:B------:R-:W-:-:S04]  /*12b0*/  UIADD3 UR5, UR5, 0x100, URZ ;  /* 0x0000010005057890 */ /* 0x000fc8000fffe03f */
[----:B------:R-:W-:-:S04]  /*12c0*/  USHF.R.U32.HI UR5, URZ, 0x4, UR5 ;  /* 0x000000043f057899 */ /* 0x000fc80008011605 */
[----:B------:R-:W-:Y:S02]  /*12d0*/  ULOP3.LUT UR41, UR5, 0x3fff, URZ, 0xc0, !UPT ;  /* 0x00003fff05297892 */ /* 0x000fe4000f8ec03f */
[----:B-1--45:R-:W-:Y:S10]  /*12e0*/  @P0 BRA `(.L_x_17) ;  /* 0x0000000000400947 */ /* 0x032ff40003800000 */
[----:B------:R-:W-:Y:S01]  /*12f0*/  MOV R0, 0x0 ;  /* 0x0000000000007802 */ /* 0x000fe20000000f00 */
[----:B------:R-:W-:Y:S01]  /*1300*/  ULDC.64 UR4, c[0x4][0x68] ;  /* 0x01001a0000047ab9 */ /* 0x000fe20000000a00 */
[----:B------:R-:W-:Y:S01]  /*1310*/  ULDC.64 UR6, c[0x4][0x8] ;  /* 0x0100020000067ab9 */ /* 0x000fe20000000a00 */
[----:B01----:R-:W-:Y:S01]  /*1320*/  IMAD.U32 R4, RZ, RZ, UR4 ;  /* 0x00000004ff047e24 */ /* 0x003fe2000f8e00ff */
[----:B------:R0:W1:Y:S01]  /*1330*/  LDC.64 R14, c[0x4][R0] ;  /* 0x01000000000e7b82 */ /* 0x0000620000000a00 */
[----:B------:R-:W-:Y:S01]  /*1340*/  IMAD.U32 R5, RZ, RZ, UR5 ;  /* 0x00000005ff057e24 */ /* 0x000fe2000f8e00ff */
[----:B------:R-:W-:Y:S01]  /*1350*/  ULDC.64 UR4, c[0x4][0x70] ;  /* 0x01001c0000047ab9 */ /* 0x000fe20000000a00 */
[----:B------:R-:W-:Y:S02]  /*1360*/  IMAD.U32 R10, RZ, RZ, UR6 ;  /* 0x00000006ff0a7e24 */ /* 0x000fe4000f8e00ff */
[----:B------:R-:W-:Y:S02]  /*1370*/  IMAD.U32 R6, RZ, RZ, UR4 ;  /* 0x00000004ff067e24 */ /* 0x000fe4000f8e00ff */
[----:B------:R-:W-:-:S02]  /*1380*/  IMAD.U32 R7, RZ, RZ, UR5 ;  /* 0x00000005ff077e24 */ /* 0x000fc4000f8e00ff */
[----:B------:R-:W-:Y:S02]  /*1390*/  IMAD.U32 R11, RZ, RZ, UR7 ;  /* 0x00000007ff0b7e24 */ /* 0x000fe4000f8e00ff */
[----:B------:R-:W-:Y:S02]  /*13a0*/  IMAD.MOV.U32 R8, RZ, RZ, 0x1e1 ;  /* 0x000001e1ff087424 */ /* 0x000fe400078e00ff */
[----:B------:R-:W-:Y:S02]  /*13b0*/  IMAD.MOV.U32 R12, RZ, RZ, 0x1 ;  /* 0x00000001ff0c7424 */ /* 0x000fe400078e00ff */
[----:B0-----:R-:W-:-:S07]  /*13c0*/  IMAD.MOV.U32 R13, RZ, RZ, RZ ;  /* 0x000000ffff0d7224 */ /* 0x001fce00078e00ff */
[----:B------:R-:W-:-:S07]  /*13d0*/  LEPC R20, `(.L_x_17) ;  /* 0x000000001014794e */ /* 0x000fce0000000000 */
[----:B-1---5:R-:W-:Y:S05]  /*13e0*/  CALL.ABS.NOINC R14 ;  /* 0x000000000e007343 */ /* 0x022fea0003c00000 */
.L_x_17:
[----:B------:R-:W-:-:S13]  /*13f0*/  ISETP.NE.AND P0, PT, R157, 0x3, PT ;  /* 0x000000039d00780c */ /* 0x000fda0003f05270 */
[----:B------:R-:W-:Y:S05]  /*1400*/  @!P0 BRA `(.L_x_18) ;  /* 0x0000000000048947 */ /* 0x000fea0003800000 */
[----:B------:R-:W-:Y:S01]  /*1410*/  BPT.TRAP 0x1 ;  /* 0x000000040000795c */ /* 0x000fe20000300000 */
.L_x_18:
[----:B------:R-:W2:Y:S01]  /*1420*/  S2UR UR5, SR_CgaCtaId ;  /* 0x00000000000579c3 */ /* 0x000ea20000008800 */
[----:B------:R-:W-:Y:S01]  /*1430*/  UMOV UR4, 0x400 ;  /* 0x0000040000047882 */ /* 0x000fe20000000000 */
[----:B------:R-:W-:Y:S02]  /*1440*/  IMAD.U32 R0, RZ, RZ, UR38 ;  /* 0x00000026ff007e24 */ /* 0x000fe4000f8e00ff */
[----:B------:R-:W-:-:S03]  /*1450*/  IMAD.U32 R3, RZ, RZ, UR39 ;  /* 0x00000027ff037e24 */ /* 0x000fc6000f8e00ff */
[----:B------:R-:W-:Y:S01]  /*1460*/  SHF.L.U32 R0, R0, 0x1f, RZ ;  /* 0x0000001f00007819 */ /* 0x000fe200000006ff */
[----:B--2---:R-:W-:-:S06]  /*1470*/  ULEA UR4, UR5, UR4, 0x18 ;  /* 0x0000000405047291 */ /* 0x004fcc000f8ec03f */
[----:B------:R-:W-:-:S04]  /*1480*/  IMAD.U32 R6, RZ, RZ, UR4 ;  /* 0x00000004ff067e24 */ /* 0x000fc8000f8e00ff */
[----:B------:R-:W-:-:S04]  /*1490*/  IMAD R3, R3, 0x8, R6 ;  /* 0x0000000803037824 */ /* 0x000fc800078e0206 */
[----:B------:R2:W3:Y:S01]  /*14a0*/  SYNCS.PHASECHK.TRANS64.TRYWAIT P1, [R3+URZ], R0 ;  /* 0x00000000030075a7 */ /* 0x0004e2000802017f */
[----:B------:R-:W-:Y:S05]  /*14b0*/  @!P0 BRA `(.L_x_19) ;  /* 0x0000000000048947 */ /* 0x000fea0003800000 */
[----:B------:R-:W-:Y:S01]  /*14c0*/  BPT.TRAP 0x1 ;  /* 0x000000040000795c */ /* 0x000fe20000300000 */
.L_x_19:
[----:B---3--:R-:W-:Y:S05]  /*14d0*/  @P1 BRA `(.L_x_20) ;  /* 0x0000000000081947 */ /* 0x008fea0003800000 */
[----:B------:R-:W3:Y:S02]  /*14e0*/  SYNCS.PHASECHK.TRANS64.TRYWAIT P1, [R3+URZ], R0 ;  /* 0x00000000030075a7 */ /* 0x000ee4000802017f */
[----:B---3--:R-:W-:Y:S05]  /*14f0*/  @!P1 BRA `(.L_x_21) ;  /* 0x000000a400f09947 */ /* 0x008fea0003800000 */
.L_x_20:
[----:B------:R-:W-:-:S04]  /*1500*/  UISETP.LT.AND UP0, UPT, UR40, 0x1, UPT ;  /* 0x000000012800788c */ /* 0x000fc8000bf01270 */
[----:B------:R-:W-:-:S06]  /*1510*/  USEL UR4, UR40, 0x1, UP0 ;  /* 0x0000000128047887 */ /* 0x000fcc0008000000 */
[----:B--23--:R-:W-:Y:S01]  /*1520*/  IMAD.U32 R0, RZ, RZ, UR4 ;  /* 0x00000004ff007e24 */ /* 0x00cfe2000f8e00ff */
[----:B------:R-:W-:Y:S05]  /*1530*/  WARPSYNC.ALL ;  /* 0x0000000000007948 */ /* 0x000fea0003800000 */
[----:B------:R-:W-:-:S04]  /*1540*/  IADD3 R0, -R0, UR40, RZ ;  /* 0x0000002800007c10 */ /* 0x000fc8000fffe1ff */
[----:B------:R-:W-:Y:S02]  /*1550*/  ISETP.GE.AND P1, PT, R0, 0x1, PT ;  /* 0x000000010000780c */ /* 0x000fe40003f26270 */
[----:B------:R-:W-:Y:S01]  /*1560*/  R2UR UR4, R6 ;  /* 0x00000000060472ca */ /* 0x000fe200000e0000 */
[----:B------:R-:W-:Y:S01]  /*1570*/  WARPGROUP.ARRIVE ;  /* 0x00000000000079c5 */ /* 0x000fe20000000000 */
[----:B------:R-:W-:Y:S01]  /*1580*/  UMOV UR9, 0x40000040 ;  /* 0x4000004000097882 */ /* 0x000fe20000000000 */
[----:B------:R-:W-:-:S10]  /*1590*/  UMOV UR11, 0x40000040 ;  /* 0x40000040000b7882 */ /* 0x000fd40000000000 */
[----:B------:R-:W-:-:S04]  /*15a0*/  UIADD3 UR4, UR4, 0x18100, URZ ;  /* 0x0001810004047890 */ /* 0x000fc8000fffe03f */
[----:B------:R-:W-:-:S04]  /*15b0*/  USHF.R.U32.HI UR4, URZ, 0x4, UR4 ;  /* 0x000000043f047899 */ /* 0x000fc80008011604 */
[----:B------:R-:W-:Y:S02]  /*15c0*/  ULOP3.LUT UR5, UR4, 0x3fff, URZ, 0xc0, !UPT ;  /* 0x00003fff04057892 */ /* 0x000fe4000f8ec03f */
[----:B------:R-:W-:Y:S02]  /*15d0*/  ULOP3.LUT UR4, UR41, 0x10000, URZ, 0xfc, !UPT ;  /* 0x0001000029047892 */ /* 0x000fe4000f8efc3f */
[----:B------:R-:W-:Y:S02]  /*15e0*/  ULOP3.LUT UR5, UR5, 0x10000, URZ, 0xfc, !UPT ;  /* 0x0001000005057892 */ /* 0x000fe4000f8efc3f */
[----:B------:R-:W-:Y:S02]  /*15f0*/  ULEA UR6, UR39, UR4, 0xb ;  /* 0x0000000427067291 */ /* 0x000fe4000f8e583f */
[----:B------:R-:W-:-:S05]  /*1600*/  ULEA UR7, UR39, UR5, 0xc ;  /* 0x0000000527077291 */ /* 0x000fca000f8e603f */
[----:B------:R-:W-:Y:S02]  /*1610*/  UMOV UR8, UR6 ;  /* 0x0000000600087c82 */ /* 0x000fe40008000000 */
[----:B------:R-:W-:Y:S02]  /*1620*/  UMOV UR10, UR7 ;  /* 0x00000007000a7c82 */ /* 0x000fe40008000000 */
[----:B------:R-:W-:Y:S01]  /*1630*/  HGMMA.64x256x16.F32.BF16 R24, gdesc[UR8], RZ, !UPT, gsb0 ;  /* 0x03e00000081879f0 */ /* 0x000fe2000c0018ff */
[----:B------:R-:W-:Y:S02]  /*1640*/  UIADD3 UR8, UR6, 0x2, URZ ;  /* 0x0000000206087890 */ /* 0x000fe4000fffe03f */
[----:B------:R-:W-:Y:S01]  /*1650*/  UIADD3 UR10, UR7, 0x2, URZ ;  /* 0x00000002070a7890 */ /* 0x000fe2000fffe03f */
[----:B------:R-:W-:Y:S01]  /*1660*/  UMOV UR9, 0x40000040 ;  /* 0x4000004000097882 */ /* 0x000fe20000000000 */
[----:B------:R-:W-:Y:S01]  /*1670*/  UMOV UR11, 0x40000040 ;  /* 0x40000040000b7882 */ /* 0x000fe20000000000 */
[----:B------:R-:W-:-:S02]  /*1680*/  WARPGROUP.DEPBAR.LE gsb0, 0x0 ;  /* 0x00008000000079c5 */ /* 0x000fc40000010000 */
[----:B------:R-:W-:-:S15]  /*1690*/  WARPGROUP.ARRIVE ;  /* 0x00000000000079c5 */ /* 0x000fde0000000000 */
[----:B------:R-:W-:-:S05]  /*16a0*/  NOP ;  /* 0x0000000000007918 */ /* 0x000fca0000000000 */
[----:B------:R-:W-:Y:S01]  /*16b0*/  HGMMA.64x256x16.F32.BF16 R24, gdesc[UR8], R24, gsb0 ;  /* 0x03e00000081879f0 */ /* 0x000fe20008001818 */
[----:B------:R-:W-:Y:S02]  /*16c0*/  UIADD3 UR8, UR6, 0x4, URZ ;  /* 0x0000000406087890 */ /* 0x000fe4000fffe03f */
[----:B------:R-:W-:Y:S01]  /*16d0*/  UIADD3 UR10, UR7, 0x4, URZ ;  /* 0x00000004070a7890 */ /* 0x000fe2000fffe03f */
[----:B------:R-:W-:Y:S01]  /*16e0*/  UMOV UR9, 0x40000040 ;  /* 0x4000004000097882 */ /* 0x000fe20000000000 */
[----:B------:R-:W-:Y:S01]  /*16f0*/  UMOV UR11, 0x40000040 ;  /* 0x40000040000b7882 */ /* 0x000fe20000000000 */
[----:B------:R-:W-:Y:S02]  /*1700*/  WARPGROUP.DEPBAR.LE gsb0, 0x0 ;  /* 0x00008000000079c5 */ /* 0x000fe40000010000 */
        /* <DEDUP_REMOVED lines=42> */
[----:B------:R-:W-:Y:S03]  /*19b0*/  HGMMA.64x256x16.F32.BF16 R24, gdesc[UR8], R24, gsb0 ;  /* 0x03e00000081879f0 */ /* 0x000fe60008001818 */
[----:B------:R-:W-:Y:S02]  /*19c0*/  WARPGROUP.DEPBAR.LE gsb0, 0x0 ;  /* 0x00008000000079c5 */ /* 0x000fe40000010000 */
[----:B------:R-:W-:Y:S05]  /*19d0*/  @!P1 BRA `(.L_x_22) ;  /* 0x0000000400b09947 */ /* 0x000fea0003800000 */
[----:B------:R-:W-:Y:S02]  /*19e0*/  UIADD3 UR6, UR39, 0x1, URZ ;  /* 0x0000000127067890 */ /* 0x000fe4000fffe03f */
[----:B------:R-:W-:Y:S02]  /*19f0*/  IMAD.U32 R3, RZ, RZ, UR39 ;  /* 0x00000027ff037e24 */ /* 0x000fe4000f8e00ff */
[----:B------:R-:W-:-:S04]  /*1a00*/  UISETP.NE.AND UP0, UPT, UR6, 0x3, UPT ;  /* 0x000000030600788c */ /* 0x000fc8000bf05270 */
[----:B------:R-:W-:Y:S02]  /*1a10*/  USEL UR7, URZ, 0x1, UP0 ;  /* 0x000000013f077887 */ /* 0x000fe40008000000 */
[----:B------:R-:W-:Y:S02]  /*1a20*/  USEL UR6, UR6, URZ, UP0 ;  /* 0x0000003f06067287 */ /* 0x000fe40008000000 */
[----:B------:R-:W-:-:S06]  /*1a30*/  ULOP3.LUT UR7, UR38, UR7, URZ, 0x3c, !UPT ;  /* 0x0000000726077292 */ /* 0x000fcc000f8e3c3f */
[----:B------:R-:W-:-:S07]  /*1a40*/  IMAD.U32 R7, RZ, RZ, UR7 ;  /* 0x00000007ff077e24 */ /* 0x000fce000f8e00ff */
.L_x_29:
[----:B------:R-:W-:Y:S05]  /*1a50*/  @!P0 BRA `(.L_x_23) ;  /* 0x0000000000048947 */ /* 0x000fea0003800000 */
[----:B------:R-:W-:Y:S01]  /*1a60*/  BPT.TRAP 0x1 ;  /* 0x000000040000795c */ /* 0x000fe20000300000 */
.L_x_23:
[----:B------:R-:W2:Y:S01]  /*1a70*/  S2UR UR8, SR_CgaCtaId ;  /* 0x00000000000879c3 */ /* 0x000ea20000008800 */
[----:B------:R-:W-:Y:S01]  /*1a80*/  UMOV UR7, 0x400 ;  /* 0x0000040000077882 */ /* 0x000fe20000000000 */
[----:B01----:R-:W-:Y:S01]  /*1a90*/  IMAD.U32 R5, RZ, RZ, UR6 ;  /* 0x00000006ff057e24 */ /* 0x003fe2000f8e00ff */
[----:B------:R-:W-:Y:S01]  /*1aa0*/  SHF.L.U32 R4, R7, 0x1f, RZ ;  /* 0x0000001f07047819 */ /* 0x000fe200000006ff */
[----:B--2---:R-:W-:-:S06]  /*1ab0*/  ULEA UR7, UR8, UR7, 0x18 ;  /* 0x0000000708077291 */ /* 0x004fcc000f8ec03f */
[----:B------:R-:W-:-:S04]  /*1ac0*/  IMAD.U32 R6, RZ, RZ, UR7 ;  /* 0x00000007ff067e24 */ /* 0x000fc8000f8e00ff */
[----:B------:R-:W-:-:S04]  /*1ad0*/  IMAD R5, R5, 0x8, R6 ;  /* 0x0000000805057824 */ /* 0x000fc800078e0206 */
[----:B------:R0:W1:Y:S01]  /*1ae0*/  SYNCS.PHASECHK.TRANS64.TRYWAIT P1, [R5+URZ], R4 ;  /* 0x00000004050075a7 */ /* 0x000062000802017f */
[----:B------:R-:W-:Y:S05]  /*1af0*/  @!P0 BRA `(.L_x_24) ;  /* 0x0000000000048947 */ /* 0x000fea0003800000 */
[----:B------:R-:W-:Y:S01]  /*1b00*/  BPT.TRAP 0x1 ;  /* 0x000000040000795c */ /* 0x000fe20000300000 */
.L_x_24:
[----:B-1----:R-:W-:Y:S05]  /*1b10*/  @P1 BRA `(.L_x_25) ;  /* 0x0000000000081947 */ /* 0x002fea0003800000 */
[----:B------:R-:W1:Y:S02]  /*1b20*/  SYNCS.PHASECHK.TRANS64.TRYWAIT P1, [R5+URZ], R4 ;  /* 0x00000004050075a7 */ /* 0x000e64000802017f */
[----:B-1----:R-:W-:Y:S05]  /*1b30*/  @!P1 BRA `(.L_x_26) ;  /* 0x000000a000749947 */ /* 0x002fea0003800000 */
.L_x_25:
[----:B------:R-:W-:Y:S01]  /*1b40*/  ULEA UR7, UR6, UR4, 0xb ;  /* 0x0000000406077291 */ /* 0x000fe2000f8e583f */
[----:B------:R-:W-:Y:S01]  /*1b50*/  WARPGROUP.ARRIVE ;  /* 0x00000000000079c5 */ /* 0x000fe20000000000 */
[----:B------:R-:W-:Y:S01]  /*1b60*/  ULEA UR12, UR6, UR5, 0xc ;  /* 0x00000005060c7291 */ /* 0x000fe2000f8e603f */
[----:B------:R-:W-:Y:S01]  /*1b70*/  UMOV UR9, 0x40000040 ;  /* 0x4000004000097882 */ /* 0x000fe20000000000 */
[----:B------:R-:W-:-:S03]  /*1b80*/  UMOV UR11, 0x40000040 ;  /* 0x40000040000b7882 */ /* 0x000fc60000000000 */
[----:B------:R-:W-:Y:S02]  /*1b90*/  UMOV UR8, UR7 ;  /* 0x0000000700087c82 */ /* 0x000fe40008000000 */
[----:B------:R-:W-:Y:S02]  /*1ba0*/  UMOV UR10, UR12 ;  /* 0x0000000c000a7c82 */ /* 0x000fe40008000000 */
[----:B------:R-:W-:Y:S01]  /*1bb0*/  HGMMA.64x256x16.F32.BF16 R24, gdesc[UR8], R24, gsb0 ;  /* 0x03e00000081879f0 */ /* 0x000fe20008001818 */
        /* <DEDUP_REMOVED lines=58> */
[----:B------:R-:W-:Y:S01]  /*1f60*/  BPT.TRAP 0x1 ;  /* 0x000000040000795c */ /* 0x000fe20000300000 */
.L_x_27:
[----:B------:R-:W-:-:S13]  /*1f70*/  ISETP.NE.AND P1, PT, R22, RZ, PT ;  /* 0x000000ff1600720c */ /* 0x000fda0003f25270 */
[----:B01----:R-:W-:-:S04]  /*1f80*/  @P1 IMAD R4, R3, 0x8, R6 ;  /* 0x0000000803041824 */ /* 0x003fc800078e0206 */
[----:B------:R-:W-:-:S05]  /*1f90*/  @P1 VIADD R5, R4, 0x18 ;  /* 0x0000001804051836 */ /* 0x000fca0000000000 */
[----:B------:R-:W-:-:S04]  /*1fa0*/  @P1 PRMT R5, R152, 0x654, R5 ;  /* 0x0000065498051816 */ /* 0x000fc80000000005 */
[----:B------:R0:W-:Y:S01]  /*1fb0*/  @P1 SYNCS.ARRIVE.TRANS64.RED.A1T0 RZ, [R5+URZ], RZ ;  /* 0x000000ff05ff19a7 */ /* 0x0001e2000810043f */
[----:B------:R-:W-:-:S13]  /*1fc0*/  ISETP.GT.U32.AND P1, PT, R19, 0x1, PT ;  /* 0x000000011300780c */ /* 0x000fda0003f24070 */
[----:B0-----:R-:W-:Y:S05]  /*1fd0*/  @P1 BRA `(.L_x_28) ;  /* 0x0000000000041947 */ /* 0x001fea0003800000 */
[----:B------:R-:W-:Y:S01]  /*1fe0*/  BPT.TRAP 0x1 ;  /* 0x000000040000795c */ /* 0x000fe20000300000 */
.L_x_28:
[----:B------:R-:W-:Y:S01]  /*1ff0*/  UIADD3 UR6, UR6, 0x1, URZ ;  /* 0x0000000106067890 */ /* 0x000fe2000fffe03f */
[C---:B------:R-:W-:Y:S01]  /*2000*/  ISETP.GT.AND P2, PT, R0.reuse, 0x1, PT ;  /* 0x000000010000780c */ /* 0x040fe20003f44270 */
[----:B------:R-:W-:Y:S02]  /*2010*/  VIADD R3, R3, 0x1 ;  /* 0x0000000103037836 */ /* 0x000fe40000000000 */
[----:B------:R-:W-:Y:S01]  /*2020*/  UISETP.NE.AND UP0, UPT, UR6, 0x3, UPT ;  /* 0x000000030600788c */ /* 0x000fe2000bf05270 */
[----:B------:R-:W-:Y:S02]  /*2030*/  VIADD R0, R0, 0xffffffff ;  /* 0xffffffff00007836 */ /* 0x000fe40000000000 */
[C---:B------:R-:W-:Y:S01]  /*2040*/  ISETP.NE.AND P1, PT, R3.reuse, 0x3, PT ;  /* 0x000000030300780c */ /* 0x040fe20003f25270 */
[----:B------:R-:W-:Y:S02]  /*2050*/  USEL UR7, URZ, 0x1, UP0 ;  /* 0x000000013f077887 */ /* 0x000fe40008000000 */
[----:B------:R-:W-:Y:S01]  /*2060*/  USEL UR6, UR6, URZ, UP0 ;  /* 0x0000003f06067287 */ /* 0x000fe20008000000 */
[----:B------:R-:W-:-:S03]  /*2070*/  SEL R3, R3, RZ, P1 ;  /* 0x000000ff03037207 */ /* 0x000fc60000800000 */
[----:B------:R-:W-:Y:S01]  /*2080*/  LOP3.LUT R7, R7, UR7, RZ, 0x3c, !PT ;  /* 0x0000000707077c12 */ /* 0x000fe2000f8e3cff */
[----:B------:R-:W-:Y:S07]  /*2090*/  @P2 BRA `(.L_x_29) ;  /* 0xfffffff8006c2947 */ /* 0x000fee000383ffff */
.L_x_22:
[----:B------:R-:W2:Y:S02]  /*20a0*/  LDC R0, c[0x0][0x28c] ;  /* 0x0000a300ff007b82 */ /* 0x000ea40000000800 */
[----:B--2---:R-:W-:-:S13]  /*20b0*/  ISETP.GE.AND P1, PT, R0, 0x1, PT ;  /* 0x000000010000780c */ /* 0x004fda0003f26270 */
[----:B------:R-:W-:Y:S05]  /*20c0*/  @!P1 BRA `(.L_x_30) ;  /* 0x0000000000509947 */ /* 0x000fea0003800000 */
[----:B------:R-:W-:Y:S05]  /*20d0*/  @!P0 BRA `(.L_x_31) ;  /* 0x0000000000048947 */ /* 0x000fea0003800000 */
[----:B------:R-:W-:Y:S01]  /*20e0*/  BPT.TRAP 0x1 ;  /* 0x000000040000795c */ /* 0x000fe20000300000 */
.L_x_31:
[----:B------:R-:W-:Y:S01]  /*20f0*/  ISETP.NE.AND P0, PT, R22, RZ, PT ;  /* 0x000000ff1600720c */ /* 0x000fe20003f05270 */
[----:B------:R-:W-:Y:S01]  /*2100*/  BSSY B0, `(.L_x_32) ;  /* 0x000000e000007945 */ /* 0x000fe20003800000 */
[----:B------:R-:W-:-:S11]  /*2110*/  ISETP.GT.U32.AND P1, PT, R19, 0x1, PT ;  /* 0x000000011300780c */ /* 0x000fd60003f24070 */
[----:B------:R-:W-:Y:S05]  /*2120*/  @!P0 BRA `(.L_x_33) ;  /* 0x00000000002c8947 */ /* 0x000fea0003800000 */
[----:B------:R-:W-:-:S04]  /*2130*/  UISETP.LT.AND UP0, UPT, UR40, 0x1, UPT ;  /* 0x000000012800788c */ /* 0x000fc8000bf01270 */
[----:B------:R-:W-:-:S04]  /*2140*/  USEL UR6, UR40, 0x1, UP0 ;  /* 0x0000000128067887 */ /* 0x000fc80008000000 */
[----:B------:R-:W-:-:S04]  /*2150*/  UIADD3 UR6, UR39, UR40, -UR6 ;  /* 0x0000002827067290 */ /* 0x000fc8000fffe806 */
[----:B------:R-:W-:-:S04]  /*2160*/  UIMAD.WIDE.U32 UR4, UR6, -0x55555555, URZ ;  /* 0xaaaaaaab060478a5 */ /* 0x000fc8000f8e003f */
[----:B------:R-:W-:-:S04]  /*2170*/  USHF.R.U32.HI UR4, URZ, 0x1, UR5 ;  /* 0x000000013f047899 */ /* 0x000fc80008011605 */
[----:B------:R-:W-:-:S06]  /*2180*/  UIMAD UR6, UR4, -0x3, UR6 ;  /* 0xfffffffd040678a4 */ /* 0x000fcc000f8e0206 */
[----:B------:R-:W-:-:S04]  /*2190*/  IMAD.U32 R3, RZ, RZ, UR6 ;  /* 0x00000006ff037e24 */ /* 0x000fc8000f8e00ff */
[----:B------:R-:W-:-:S04]  /*21a0*/  IMAD R0, R3, 0x8, R6 ;  /* 0x0000000803007824 */ /* 0x000fc800078e0206 */
[----:B------:R-:W-:-:S05]  /*21b0*/  VIADD R3, R0, 0x18 ;  /* 0x0000001800037836 */ /* 0x000fca0000000000 */
[----:B------:R-:W-:-:S04]  /*21c0*/  PRMT R3, R152, 0x654, R3 ;  /* 0x0000065498037816 */ /* 0x000fc80000000003 */
[----:B------:R2:W-:Y:S03]  /*21d0*/  SYNCS.ARRIVE.TRANS64.RED.A1T0 RZ, [R3+URZ], RZ ;  /* 0x000000ff03ff79a7 */ /* 0x0005e6000810043f */
.L_x_33:
[----:B------:R-:W-:Y:S05]  /*21e0*/  BSYNC B0 ;  /* 0x0000000000007941 */ /* 0x000fea0003800000 */
.L_x_32:
[----:B------:R-:W-:Y:S05]  /*21f0*/  @P1 BRA `(.L_x_30) ;  /* 0x0000000000041947 */ /* 0x000fea0003800000 */
[----:B------:R-:W-:Y:S01]  /*2200*/  BPT.TRAP 0x1 ;  /* 0x000000040000795c */ /* 0x000fe20000300000 */
.L_x_30:
[----:B------:R-:W3:Y:S01]  /*2210*/  LDC R6, c[0x0][0x288] ;  /* 0x0000a200ff067b82 */ /* 0x000ee20000000800 */
[--C-:B------:R-:W-:Y:S01]  /*2220*/  SHF.R.U32.HI R0, RZ, 0x2, R18.reuse ;  /* 0x00000002ff007819 */ /* 0x100fe20000011612 */
[----:B------:R-:W-:Y:S01]  /*2230*/  UIADD3 UR39, UR40, UR39, URZ ;  /* 0x0000002728277290 */ /* 0x000fe2000fffe03f */
[----:B01----:R-:W-:Y:S01]  /*2240*/  SHF.R.U32.HI R5, RZ, 0x7, R18 ;  /* 0x00000007ff057819 */ /* 0x003fe20000011612 */
[----:B------:R-:W-:Y:S01]  /*2250*/  ULDC UR7, c[0x0][0x284] ;  /* 0x0000a10000077ab9 */ /* 0x000fe20000000800 */
[----:B------:R-:W-:Y:S01]  /*2260*/  LOP3.LUT R4, R18, 0x60, RZ, 0xc0, !PT ;  /* 0x0000006012047812 */ /* 0x000fe200078ec0ff */
[----:B------:R-:W-:Y:S01]  /*2270*/  UISETP.GT.U32.AND UP0, UPT, UR39, 0x2, UPT ;  /* 0x000000022700788c */ /* 0x000fe2000bf04070 */
[----:B--2---:R-:W-:Y:S01]  /*2280*/  LOP3.LUT R3, R0, 0x7, RZ, 0xc0, !PT ;  /* 0x0000000700037812 */ /* 0x004fe200078ec0ff */
[----:B------:R-:W-:Y:S01]  /*2290*/  UISETP.GE.U32.AND UP1, UPT, UR40, 0x3, UPT ;  /* 0x000000032800788c */ /* 0x000fe2000bf26070 */
[----:B------:R-:W-:Y:S01]  /*22a0*/  LOP3.LUT R0, R5, 0x1, RZ, 0xc0, !PT ;  /* 0x0000000105007812 */ /* 0x000fe200078ec0ff */
[----:B------:R-:W-:Y:S01]  /*22b0*/  UISETP.LT.U32.AND UP0, UPT, UR40, 0x3, UP0 ;  /* 0x000000032800788c */ /* 0x000fe20008701070 */
[----:B------:R-:W-:Y:S01]  /*22c0*/  SHF.R.U32.HI R10, RZ, 0x1, R4 ;  /* 0x00000001ff0a7819 */ /* 0x000fe20000011604 */
[----:B------:R-:W-:Y:S01]  /*22d0*/  IMAD.SHL.U32 R4, R18, 0x2, RZ ;  /* 0x0000000212047824 */ /* 0x000fe200078e00ff */
[----:B------:R-:W-:Y:S01]  /*22e0*/  SHF.R.S32.HI R21, RZ, 0x1f, R23 ;  /* 0x0000001fff157819 */ /* 0x000fe20000011417 */
[----:B------:R-:W-:Y:S01]  /*22f0*/  IMAD.SHL.U32 R8, R0, 0x40, RZ ;  /* 0x0000004000087824 */ /* 0x000fe200078e00ff */
[--C-:B------:R-:W-:Y:S01]  /*2300*/  IADD3 R5, RZ, -R10, -R3.reuse ;  /* 0x8000000aff057210 */ /* 0x100fe20007ffe803 */
[----:B------:R-:W-:Y:S01]  /*2310*/  ULDC.64 UR8, c[0x0][0x5d0] ;  /* 0x0001740000087ab9 */ /* 0x000fe20000000a00 */
[----:B------:R-:W-:Y:S01]  /*2320*/  LOP3.LUT R4, R4, 0x6, RZ, 0xc0, !PT ;  /* 0x0000000604047812 */ /* 0x000fe200078ec0ff */
[----:B------:R-:W-:Y:S01]  /*2330*/  UIMAD.WIDE.U32 UR4, UR39, -0x55555555, URZ ;  /* 0xaaaaaaab270478a5 */ /* 0x000fe2000f8e003f */
[----:B------:R-:W-:Y:S01]  /*2340*/  LOP3.LUT R3, R8, 0x40, R3, 0xe2, !PT ;  /* 0x0000004008037812 */ /* 0x000fe200078ee203 */
[----:B------:R-:W-:Y:S01]  /*2350*/  IMAD R11, R0, -0x40, R5 ;  /* 0xffffffc0000b7824 */ /* 0x000fe200078e0205 */
[----:B------:R-:W-:Y:S01]  /*2360*/  LOP3.LUT R0, R18, 0x3, RZ, 0xc0, !PT ;  /* 0x0000000312007812 */ /* 0x000fe200078ec0ff */
[----:B------:R-:W-:Y:S01]  /*2370*/  USEL UR6, URZ, 0x1, !UP0 ;  /* 0x000000013f067887 */ /* 0x000fe2000c000000 */
[----:B------:R-:W-:Y:S01]  /*2380*/  PRMT R8, R4, 0x6540, R153 ;  /* 0x0000654004087816 */ /* 0x000fe20000000099 */
[----:B------:R-:W-:Y:S01]  /*2390*/  IMAD.SHL.U32 R153, R153, 0x100, RZ ;  /* 0x0000010099997824 */ /* 0x000fe200078e00ff */
[----:B------:R-:W-:Y:S01]  /*23a0*/  USHF.R.U32.HI UR4, URZ, 0x1, UR5 ;  /* 0x000000013f047899 */ /* 0x000fe20008011605 */
[----:B---3--:R-:W-:Y:S01]  /*23b0*/  IMAD R12, R0, -0x2, R6 ;  /* 0xfffffffe000c7824 */ /* 0x008fe200078e0206 */
[----:B------:R-:W-:Y:S01]  /*23c0*/  SHF.R.S32.HI R9, RZ, 0x1f, R8 ;  /* 0x0000001fff097819 */ /* 0x000fe20000011408 */
[C---:B------:R-:W-:Y:S01]  /*23d0*/  IMAD.SHL.U32 R0, R154.reuse, 0x80, RZ ;  /* 0x000000809a007824 */ /* 0x040fe200078e00ff */
[----:B------:R-:W-:Y:S01]  /*23e0*/  ISETP.GE.AND P0, PT, R153, R6, PT ;  /* 0x000000069900720c */ /* 0x000fe20003f06270 */
[----:B------:R-:W-:Y:S01]  /*23f0*/  IMAD R4, R21, UR8, RZ ;  /* 0x0000000815047c24 */ /* 0x000fe2000f8e02ff */
[----:B------:R-:W-:Y:S01]  /*2400*/  ULOP3.LUT UR38, UR38, UR6, URZ, 0x3c, !UPT ;  /* 0x0000000626267292 */ /* 0x000fe2000f8e3c3f */
[----:B------:R-:W-:Y:S01]  /*2410*/  IMAD.WIDE R6, R154, 0x80, RZ ;  /* 0x000000809a067825 */ /* 0x000fe200078e02ff */
[C---:B------:R-:W-:Y:S01]  /*2420*/  ISETP.GE.OR P0, PT, R0.reuse, UR7, P0 ;  /* 0x0000000700007c0c */ /* 0x040fe20008706670 */
[----:B------:R-:W-:Y:S01]  /*2430*/  UIMAD UR39, UR4, -0x3, UR39 ;  /* 0xfffffffd042778a4 */ /* 0x000fe2000f8e0227 */
[----:B------:R-:W-:Y:S01]  /*2440*/  IADD3 R0, -R0, UR7, R11 ;  /* 0x0000000700007c10 */ /* 0x000fe2000fffe10b */
[C---:B------:R-:W-:Y:S01]  /*2450*/  IMAD R13, R23.reuse, UR9, R4 ;  /* 0x00000009170d7c24 */ /* 0x040fe2000f8e0204 */
[----:B------:R-:W-:Y:S01]  /*2460*/  @UP1 ULOP3.LUT UR38, UR38, 0x1, UR4, 0x78, !UPT ;  /* 0x0000000126261892 */ /* 0x000fe2000f8e7804 */
[----:B------:R-:W-:Y:S01]  /*2470*/  IMAD.WIDE.U32 R4, R23, UR8, R8 ;  /* 0x0000000817047c25 */ /* 0x000fe2000f8e0008 */
[----:B------:R-:W-:-:S03]  /*2480*/  LOP3.LUT R169, R6, R3, R10, 0xfe, !PT ;  /* 0x0000000306a97212 */ /* 0x000fc600078efe0a */
[----:B------:R-:W-:Y:S02]  /*2490*/  IMAD.IADD R5, R5, 0x1, R13 ;  /* 0x0000000105057824 */ /* 0x000fe400078e020d */
[----:B------:R-:W-:Y:S02]  /*24a0*/  IMAD.IADD R3, R12, 0x1, -R153 ;  /* 0x000000010c037824 */ /* 0x000fe400078e0a99 */
[----:B------:R-:W-:Y:S01]  /*24b0*/  IMAD.MOV.U32 R154, RZ, RZ, -0x1 ;  /* 0xffffffffff9a7424 */ /* 0x000fe200078e00ff */
[----:B------:R-:W-:Y:S06]  /*24c0*/  @P0 BRA `(.L_x_34) ;  /* 0x0000007800dc0947 */ /* 0x000fec0003800000 */
[----:B------:R-:W0:Y:S01]  /*24d0*/  LDC.64 R10, c[0x0][0x5c8] ;  /* 0x00017200ff0a7b82 */ /* 0x000e220000000a00 */
[----:B-----5:R-:W-:Y:S01]  /*24e0*/  FSETP.NEU.AND P0, PT, R156, RZ, PT ;  /* 0x000000ff9c00720b */ /* 0x020fe20003f0d000 */
[----:B------:R-:W-:Y:S01]  /*24f0*/  BSSY B0, `(.L_x_34) ;  /* 0x00007b4000007945 */ /* 0x000fe20003800000 */
[----:B------:R-:W-:-:S04]  /*2500*/  ISETP.GT.AND P2, PT, R3, RZ, PT ;  /* 0x000000ff0300720c */ /* 0x000fc80003f44270 */
[----:B------:R-:W-:Y:S01]  /*2510*/  ISETP.GT.AND P1, PT, R0, RZ, P2 ;  /* 0x000000ff0000720c */ /* 0x000fe20001724270 */
[-C--:B0-----:R-:W-:Y:S02]  /*2520*/  IMAD R12, R7, R10.reuse, RZ ;  /* 0x0000000a070c7224 */ /* 0x081fe400078e02ff */
[----:B------:R-:W-:-:S04]  /*2530*/  IMAD.WIDE.U32 R160, R169, R10, R4 ;  /* 0x0000000aa9a07225 */ /* 0x000fc800078e0004 */
[----:B------:R-:W-:-:S04]  /*2540*/  IMAD R5, R169, R11, R12 ;  /* 0x0000000ba9057224 */ /* 0x000fc800078e020c */
[----:B------:R-:W-:Y:S01]  /*2550*/  IMAD.IADD R153, R161, 0x1, R5 ;  /* 0x00000001a1997824 */ /* 0x000fe200078e0205 */
[----:B------:R-:W-:Y:S06]  /*2560*/  @!P0 BRA `(.L_x_35) ;  /* 0x0000005400988947 */ /* 0x000fec0003800000 */
[----:B------:R-:W0:Y:S01]  /*2570*/  LDC.64 R14, c[0x0][0x5b8] ;  /* 0x00016e00ff0e7b82 */ /* 0x000e220000000a00 */
[----:B------:R-:W-:-:S07]  /*2580*/  ULDC.64 UR4, c[0x0][0x5c0] ;  /* 0x0001700000047ab9 */ /* 0x000fce0000000a00 */
[----:B------:R-:W1:Y:S08]  /*2590*/  LDC.64 R166, c[0x0][0x5b0] ;  /* 0x00016c00ffa67b82 */ /* 0x000e700000000a00 */
[----:B------:R-:W2:Y:S01]  /*25a0*/  LDC.64 R12, c[0x0][0x5a8] ;  /* 0x00016a00ff0c7b82 */ /* 0x000ea20000000a00 */
[-C--:B0-----:R-:W-:Y:S02]  /*25b0*/  IMAD R4, R21, R14.reuse, RZ ;  /* 0x0000000e15047224 */ /* 0x081fe400078e02ff */
[----:B------:R-:W-:-:S04]  /*25c0*/  IMAD.WIDE.U32 R162, R23, R14, R8 ;  /* 0x0000000e17a27225 */ /* 0x000fc800078e0008 */
[----:B------:R-:W-:Y:S02]  /*25d0*/  IMAD R161, R23, R15, R4 ;  /* 0x0000000f17a17224 */ /* 0x000fe400078e0204 */
[-C--:B-1----:R-:W-:Y:S02]  /*25e0*/  IMAD R6, R7, R166.reuse, RZ ;  /* 0x000000a607067224 */ /* 0x082fe400078e02ff */
[----:B------:R-:W-:Y:S02]  /*25f0*/  IMAD.IADD R21, R163, 0x1, R161 ;  /* 0x00000001a3157824 */ /* 0x000fe400078e02a1 */
[----:B------:R-:W-:Y:S02]  /*2600*/  IMAD.MOV.U32 R20, RZ, RZ, R162 ;  /* 0x000000ffff147224 */ /* 0x000fe400078e00a2 */
[C---:B------:R-:W-:Y:S02]  /*2610*/  IMAD R165, R169.reuse, R167, R6 ;  /* 0x000000a7a9a57224 */ /* 0x040fe400078e0206 */
[----:B------:R-:W-:-:S04]  /*2620*/  IMAD.WIDE.U32 R4, R169, R166, R20 ;  /* 0x000000a6a9047225 */ /* 0x000fc800078e0014 */
[----:B------:R-:W-:Y:S01]  /*2630*/  IMAD.IADD R5, R5, 0x1, R165 ;  /* 0x0000000105057824 */ /* 0x000fe200078e02a5 */
[----:B--2---:R-:W-:-:S04]  /*2640*/  LEA R6, P0, R4, R12, 0x1 ;  /* 0x0000000c04067211 */ /* 0x004fc800078008ff */
[----:B------:R-:W-:-:S05]  /*2650*/  LEA.HI.X R7, R4, R13, R5, 0x1, P0 ;  /* 0x0000000d04077211 */ /* 0x000fca00000f0c05 */
[----:B------:R0:W2:Y:S01]  /*2660*/  @P1 LDG.E.LTC128B.U16 R15, desc[UR36][R6.64] ;  /* 0x00000024060f1981 */ /* 0x0000a2000c1e1520 */
[----:B------:R-:W-:Y:S01]  /*2670*/  LEA R4, P0, R160, UR4, 0x1 ;  /* 0x00000004a0047c11 */ /* 0x000fe2000f8008ff */
[----:B------:R-:W-:Y:S01]  /*2680*/  IMAD.WIDE.U32 R158, R169, R166, R8 ;  /* 0x000000a6a99e7225 */ /* 0x000fe200078e0008 */
[----:B------:R-:W-:Y:S03]  /*2690*/  BSSY B1, `(.L_x_36) ;  /* 0x0000012000017945 */ /* 0x000fe60003800000 */
[----:B------:R-:W-:Y:S02]  /*26a0*/  IMAD.IADD R159, R165, 0x1, R159 ;  /* 0x00000001a59f7824 */ /* 0x000fe400078e029f */
[----:B------:R-:W-:-:S04]  /*26b0*/  IMAD.WIDE.U32 R158, R23, R14, R158 ;  /* 0x0000000e179e7225 */ /* 0x000fc800078e009e */
[----:B0-----:R-:W-:Y:S01]  /*26c0*/  IMAD.IADD R7, R161, 0x1, R159 ;  /* 0x00000001a1077824 */ /* 0x001fe200078e029f */
[----:B------:R-:W-:Y:S02]  /*26d0*/  LEA R6, P4, R158, R12, 0x1 ;  /* 0x0000000c9e067211 */ /* 0x000fe400078808ff */
[----:B------:R-:W-:Y:S02]  /*26e0*/  SHF.L.U64.HI R159, R166, 0x3, R167 ;  /* 0x00000003a69f7819 */ /* 0x000fe400000102a7 */
[----:B------:R-:W-:Y:S01]  /*26f0*/  LEA.HI.X R7, R158, R13, R7, 0x1, P4 ;  /* 0x0000000d9e077211 */ /* 0x000fe200020f0c07 */
[----:B------:R-:W-:Y:S02]  /*2700*/  IMAD.SHL.U32 R158, R166, 0x8, RZ ;  /* 0x00000008a69e7824 */ /* 0x000fe400078e00ff */
[----:B--2---:R-:W-:-:S04]  /*2710*/  IMAD.U32 R5, R15, 0x10000, RZ ;  /* 0x000100000f057824 */ /* 0x004fc800078e00ff */
[----:B------:R-:W-:-:S04]  /*2720*/  FMUL R5, R5, R156 ;  /* 0x0000009c05057220 */ /* 0x000fc80000400000 */
[----:B------:R-:W-:Y:S01]  /*2730*/  FFMA R24, R24, R155, R5 ;  /* 0x0000009b18187223 */ /* 0x000fe20000000005 */
[----:B------:R-:W-:Y:S02]  /*2740*/  LEA.HI.X R5, R160, UR5, R153, 0x1, P0 ;  /* 0x00000005a0057c11 */ /* 0x000fe400080f0c99 */
[----:B------:R-:W-:Y:S02]  /*2750*/  ISETP.GT.AND P0, PT, R3, 0x1, PT ;  /* 0x000000010300780c */ /* 0x000fe40003f04270 */
[----:B------:R-:W-:Y:S02]  /*2760*/  F2FP.BF16.F32.PACK_AB R24, RZ, R24 ;  /* 0x00000018ff18723e */ /* 0x000fe400000010ff */
[----:B------:R-:W-:-:S03]  /*2770*/  ISETP.GT.AND P3, PT, R0, RZ, P0 ;  /* 0x000000ff0000720c */ /* 0x000fc60000764270 */
[----:B------:R0:W-:Y:S10]  /*2780*/  @P1 STG.E.U16 desc[UR36][R4.64], R24 ;  /* 0x0000001804001986 */ /* 0x0001f4000c101524 */
[----:B------:R-:W-:Y:S05]  /*2790*/  @!P3 BRA `(.L_x_37) ;  /* 0x000000000004b947 */ /* 0x000fea0003800000 */
[----:B------:R1:W5:Y:S02]  /*27a0*/  LDG.E.LTC128B.U16 R15, desc[UR36][R6.64+0x2] ;  /* 0x00000224060f7981 */ /* 0x000364000c1e1520 */
.L_x_37:
[----:B------:R-:W-:Y:S05]  /*27b0*/  BSYNC B1 ;  /* 0x0000000000017941 */ /* 0x000fea0003800000 */
.L_x_36:
[----:B-----5:R-:W-:Y:S01]  /*27c0*/  IMAD.U32 R153, R15, 0x10000, RZ ;  /* 0x000100000f997824 */ /* 0x020fe200078e00ff */
[----:B------:R-:W-:Y:S01]  /*27d0*/  ISETP.GT.AND P2, PT, R0, 0x8, P2 ;  /* 0x000000080000780c */ /* 0x000fe20001744270 */
[----:B------:R-:W-:Y:S01]  /*27e0*/  IMAD.WIDE.U32 R158, R169, R166, R158 ;  /* 0x000000a6a99e7225 */ /* 0x000fe200078e009e */
[----:B0-----:R-:W-:-:S03]  /*27f0*/  PRMT R24, R15, 0x7610, R24 ;  /* 0x000076100f187816 */ /* 0x001fc60000000018 */
[----:B------:R-:W-:Y:S01]  /*2800*/  FMUL R20, R153, R156 ;  /* 0x0000009c99147220 */ /* 0x000fe20000400000 */
[----:B------:R-:W-:Y:S01]  /*2810*/  IMAD.IADD R165, R165, 0x1, R159 ;  /* 0x00000001a5a57824 */ /* 0x000fe200078e029f */
[----:B------:R-:W-:Y:S02]  /*2820*/  IADD3 R162, P1, R162, R158, RZ ;  /* 0x0000009ea2a27210 */ /* 0x000fe40007f3e0ff */
[----:B------:R-:W-:-:S03]  /*2830*/  FFMA R25, R25, R155, R20 ;  /* 0x0000009b19197223 */ /* 0x000fc60000000014 */
[----:B------:R-:W-:Y:S02]  /*2840*/  IMAD.X R21, R165, 0x1, R21, P1 ;  /* 0x00000001a5157824 */ /* 0x000fe400008e0615 */
[----:B------:R-:W-:Y:S02]  /*2850*/  F2FP.BF16.F32.PACK_AB R25, RZ, R25 ;  /* 0x00000019ff19723e */ /* 0x000fe400000010ff */
[C---:B------:R-:W-:Y:S02]  /*2860*/  LEA R20, P1, R162.reuse, R12, 0x1 ;  /* 0x0000000ca2147211 */ /* 0x040fe400078208ff */
[----:B------:R-:W-:Y:S02]  /*2870*/  PRMT R153, R25, 0x7610, R153 ;  /* 0x0000761019997816 */ /* 0x000fe40000000099 */
[----:B------:R-:W-:-:S03]  /*2880*/  LEA.HI.X R21, R162, R13, R21, 0x1, P1 ;  /* 0x0000000da2157211 */ /* 0x000fc600008f0c15 */
[----:B------:R0:W-:Y:S04]  /*2890*/  @P3 STG.E.U16 desc[UR36][R4.64+0x2], R153 ;  /* 0x0000029904003986 */ /* 0x0001e8000c101524 */
[----:B------:R-:W2:Y:S01]  /*28a0*/  @P2 LDG.E.LTC128B.U16 R24, desc[UR36][R20.64] ;  /* 0x0000002414182981 */ /* 0x000ea2000c1e1520 */
[----:B------:R-:W-:Y:S01]  /*28b0*/  IADD3 R8, P1, R8, R158, RZ ;  /* 0x0000009e08087210 */ /* 0x000fe20007f3e0ff */
[----:B------:R-:W-:Y:S01]  /*28c0*/  BSSY B1, `(.L_x_38) ;  /* 0x0000011000017945 */ /* 0x000fe20003800000 */
[----:B------:R-:W-:Y:S02]  /*28d0*/  SHF.L.U64.HI R11, R10, 0x4, R11 ;  /* 0x000000040a0b7819 */ /* 0x000fe4000001020b */
[----:B------:R-:W-:Y:S01]  /*28e0*/  ISETP.GT.AND P0, PT, R0, 0x8, P0 ;  /* 0x000000080000780c */ /* 0x000fe20000704270 */
[----:B------:R-:W-:Y:S01]  /*28f0*/  IMAD.X R9, R9, 0x1, R165, P1 ;  /* 0x0000000109097824 */ /* 0x000fe200008e06a5 */
[----:B------:R-:W-:-:S05]  /*2900*/  LEA R10, P1, R10, R4, 0x4 ;  /* 0x000000040a0a7211 */ /* 0x000fca00078220ff */
[----:B------:R-:W-:Y:S02]  /*2910*/  IMAD.X R11, R11, 0x1, R5, P1 ;  /* 0x000000010b0b7824 */ /* 0x000fe400008e0605 */
[----:B--2---:R-:W-:-:S04]  /*2920*/  IMAD.U32 R15, R24, 0x10000, RZ ;  /* 0x00010000180f7824 */ /* 0x004fc800078e00ff */
[----:B------:R-:W-:Y:S01]  /*2930*/  FMUL R25, R15, R156 ;  /* 0x0000009c0f197220 */ /* 0x000fe20000400000 */
[----:B------:R-:W-:-:S04]  /*2940*/  IMAD.WIDE.U32 R14, R23, R14, R8 ;  /* 0x0000000e170e7225 */ /* 0x000fc800078e0008 */
[----:B------:R-:W-:Y:S01]  /*2950*/  FFMA R25, R26, R155, R25 ;  /* 0x0000009b1a197223 */ /* 0x000fe20000000019 */
[----:B------:R-:W-:Y:S01]  /*2960*/  IMAD.IADD R9, R161, 0x1, R15 ;  /* 0x00000001a1097824 */ /* 0x000fe200078e020f */
[----:B------:R-:W-:-:S03]  /*2970*/  LEA R8, P3, R14, R12, 0x1 ;  /* 0x0000000c0e087211 */ /* 0x000fc600078608ff */
[----:B------:R-:W-:Y:S02]  /*2980*/  F2FP.BF16.F32.PACK_AB R25, RZ, R25 ;  /* 0x00000019ff19723e */ /* 0x000fe400000010ff */
[----:B------:R-:W-:-:S03]  /*2990*/  LEA.HI.X R9, R14, R13, R9, 0x1, P3 ;  /* 0x0000000d0e097211 */ /* 0x000fc600018f0c09 */
[----:B------:R0:W-:Y:S01]  /*29a0*/  @P2 STG.E.U16 desc[UR36][R10.64], R25 ;  /* 0x000000190a002986 */ /* 0x0001e2000c101524 */
[----:B------:R-:W-:Y:S05]  /*29b0*/  @!P0 BRA `(.L_x_39) ;  /* 0x0000000000048947 */ /* 0x000fea0003800000 */
[----:B------:R2:W5:Y:S02]  /*29c0*/  LDG.E.LTC128B.U16 R24, desc[UR36][R8.64+0x2] ;  /* 0x0000022408187981 */ /* 0x000564000c1e1520 */
.L_x_39:
[----:B------:R-:W-:Y:S05]  /*29d0*/  BSYNC B1 ;  /* 0x0000000000017941 */ /* 0x000fea0003800000 */
.L_x_38:
[----:B-----5:R-:W-:Y:S01]  /*29e0*/  IMAD.U32 R13, R24, 0x10000, RZ ;  /* 0x00010000180d7824 */ /* 0x020fe200078e00ff */
[----:B------:R-:W-:Y:S01]  /*29f0*/  ISETP.GT.AND P1, PT, R3, 0x8, PT ;  /* 0x000000080300780c */ /* 0x000fe20003f24270 */
[----:B------:R-:W-:Y:S02]  /*2a00*/  BSSY B1, `(.L_x_40) ;  /* 0x0000008000017945 */ /* 0x000fe40003800000 */
[----:B------:R-:W-:Y:S01]  /*2a10*/  FMUL R12, R13, R156 ;  /* 0x0000009c0d0c7220 */ /* 0x000fe20000400000 */
[----:B------:R-:W-:-:S03]  /*2a20*/  ISETP.GT.AND P2, PT, R0, RZ, P1 ;  /* 0x000000ff0000720c */ /* 0x000fc60000f44270 */
[----:B------:R-:W-:-:S05]  /*2a30*/  FFMA R12, R27, R155, R12 ;  /* 0x0000009b1b0c7223 */ /* 0x000fca000000000c */
[----:B------:R-:W-:-:S05]  /*2a40*/  F2FP.BF16.F32.PACK_AB R12, RZ, R12 ;  /* 0x0000000cff0c723e */ /* 0x000fca00000010ff */
[----:B------:R3:W-:Y:S01]  /*2a50*/  @P0 STG.E.U16 desc[UR36][R10.64+0x2], R12 ;  /* 0x0000020c0a000986 */ /* 0x0007e2000c101524 */
[----:B------:R-:W-:Y:S05]  /*2a60*/  @!P2 BRA `(.L_x_41) ;  /* 0x000000000004a947 */ /* 0x000fea0003800000 */
[----:B------:R4:W5:Y:S02]  /*2a70*/  LDG.E.LTC128B.U16 R24, desc[UR36][R6.64+0x10] ;  /* 0x0000102406187981 */ /* 0x000964000c1e1520 */
.L_x_41:
[----:B------:R-:W-:Y:S05]  /*2a80*/  BSYNC B1 ;  /* 0x0000000000017941 */ /* 0x000fea0003800000 */
.L_x_40:
        /* <DEDUP_REMOVED lines=10> */
.L_x_43:
[----:B------:R-:W-:Y:S05]  /*2b30*/  BSYNC B1 ;  /* 0x0000000000017941 */ /* 0x000fea0003800000 */
.L_x_42:
[----:B0----5:R-:W-:Y:S01]  /*2b40*/  IMAD.U32 R13, R24, 0x10000, RZ ;  /* 0x00010000180d7824 */ /* 0x021fe200078e00ff */
[----:B------:R-:W-:Y:S01]  /*2b50*/  ISETP.GT.AND P1, PT, R0, 0x8, P1 ;  /* 0x000000080000780c */ /* 0x000fe20000f24270 */
[----:B------:R-:W-:Y:S02]  /*2b60*/  BSSY B1, `(.L_x_44) ;  /* 0x0000007000017945 */ /* 0x000fe40003800000 */
[----:B---3--:R-:W-:-:S04]  /*2b70*/  FMUL R12, R13, R156 ;  /* 0x0000009c0d0c7220 */ /* 0x008fc80000400000 */
[----:B------:R-:W-:-:S05]  /*2b80*/  FFMA R12, R29, R155, R12 ;  /* 0x0000009b1d0c7223 */ /* 0x000fca000000000c */
[----:B------:R-:W-:-:S05]  /*2b90*/  F2FP.BF16.F32.PACK_AB R12, RZ, R12 ;  /* 0x0000000cff0c723e */ /* 0x000fca00000010ff */
[----:B------:R0:W-:Y:S01]  /*2ba0*/  @P3 STG.E.U16 desc[UR36][R4.64+0x12], R12 ;  /* 0x0000120c04003986 */ /* 0x0001e2000c101524 */
[----:B------:R-:W-:Y:S05]  /*2bb0*/  @!P1 BRA `(.L_x_45) ;  /* 0x0000000000049947 */ /* 0x000fea0003800000 */
[----:B------:R3:W5:Y:S02]  /*2bc0*/  LDG.E.LTC128B.U16 R24, desc[UR36][R8.64+0x10] ;  /* 0x0000102408187981 */ /* 0x000764000c1e1520 */
.L_x_45:
[----:B------:R-:W-:Y:S05]  /*2bd0*/  BSYNC B1 ;  /* 0x0000000000017941 */ /* 0x000fea0003800000 */
.L_x_44:
[----:B-----5:R-:W-:Y:S01]  /*2be0*/  IMAD.U32 R13, R24, 0x10000, RZ ;  /* 0x00010000180d7824 */ /* 0x020fe200078e00ff */
[----:B------:R-:W-:Y:S01]  /*2bf0*/  ISETP.GT.AND P0, PT, R0, 0x8, P0 ;  /* 0x000000080000780c */ /* 0x000fe20000704270 */
[----:B------:R-:W-:Y:S02]  /*2c00*/  BSSY B1, `(.L_x_46) ;  /* 0x0000007000017945 */ /* 0x000fe40003800000 */
[----:B------:R-:W-:-:S04]  /*2c10*/  FMUL R13, R13, R156 ;  /* 0x0000009c0d0d7220 */ /* 0x000fc80000400000 */
[----:B------:R-:W-:-:S05]  /*2c20*/  FFMA R13, R30, R155, R13 ;  /* 0x0000009b1e0d7223 */ /* 0x000fca000000000d */
[----:B------:R-:W-:-:S05]  /*2c30*/  F2FP.BF16.F32.PACK_AB R13, RZ, R13 ;  /* 0x0000000dff0d723e */ /* 0x000fca00000010ff */
[----:B------:R0:W-:Y:S01]  /*2c40*/  @P1 STG.E.U16 desc[UR36][R10.64+0x10], R13 ;  /* 0x0000100d0a001986 */ /* 0x0001e2000c101524 */
[----:B------:R-:W-:Y:S05]  /*2c50*/  @!P0 BRA `(.L_x_47) ;  /* 0x0000000000048947 */ /* 0x000fea0003800000 */
[----:B------:R0:W5:Y:S02]  /*2c60*/  LDG.E.LTC128B.U16 R24, desc[UR36][R8.64+0x12] ;  /* 0x0000122408187981 */ /* 0x000164000c1e1520 */
.L_x_47:
[----:B------:R-:W-:Y:S05]  /*2c70*/  BSYNC B1 ;  /* 0x0000000000017941 */ /* 0x000fea0003800000 */
.L_x_46:
[----:B0----5:R-:W-:Y:S01]  /*2c80*/  IMAD.U32 R13, R24, 0x10000, RZ ;  /* 0x00010000180d7824 */ /* 0x021fe200078e00ff */
        /* <DEDUP_REMOVED lines=9> */
.L_x_49:
[----:B------:R-:W-:Y:S05]  /*2d20*/  BSYNC B1 ;  /* 0x0000000000017941 */ /* 0x000fea0003800000 */
.L_x_48:
        /* <DEDUP_REMOVED lines=10> */
.L_x_51:
[----:B------:R-:W-:Y:S05]  /*2dd0*/  BSYNC B1 ;  /* 0x0000000000017941 */ /* 0x000fea0003800000 */
.L_x_50:
[----:B0----5:R-:W-:Y:S01]  /*2de0*/  IMAD.U32 R13, R24, 0x10000, RZ ;  /* 0x00010000180d7824 */ /* 0x021fe200078e00ff */
        /* <DEDUP_REMOVED lines=8> */
.L_x_53:
[----:B------:R-:W-:Y:S05]  /*2e70*/  BSYNC B1 ;  /* 0x0000000000017941 */ /* 0x000fea0003800000 */
.L_x_52:
        /* <DEDUP_REMOVED lines=9> */
.L_x_55:
[----:B------:R-:W-:Y:S05]  /*2f10*/  BSYNC B1 ;  /* 0x0000000000017941 */ /* 0x000fea0003800000 */
.L_x_54:
        /* <DEDUP_REMOVED lines=10> */
.L_x_57:
[----:B------:R-:W-:Y:S05]  /*2fc0*/  BSYNC B1 ;  /* 0x0000000000017941 */ /* 0x000fea0003800000 */
.L_x_56:
        /* <DEDUP_REMOVED lines=10> */
.L_x_59:
[----:B------:R-:W-:Y:S05]  /*3070*/  BSYNC B1 ;  /* 0x0000000000017941 */ /* 0x000fea0003800000 */
.L_x_58:
        /* <DEDUP_REMOVED lines=9> */
.L_x_61:
[----:B------:R-:W-:Y:S05]  /*3110*/  BSYNC B1 ;  /* 0x0000000000017941 */ /* 0x000fea0003800000 */
.L_x_60:
        /* <DEDUP_REMOVED lines=9> */
.L_x_63:
[----:B------:R-:W-:Y:S05]  /*31b0*/  BSYNC B1 ;  /* 0x0000000000017941 */ /* 0x000fea0003800000 */
.L_x_62:
        /* <DEDUP_REMOVED lines=10> */
.L_x_65:
[----:B------:R-:W-:Y:S05]  /*3260*/  BSYNC B1 ;  /* 0x0000000000017941 */ /* 0x000fea0003800000 */
.L_x_64:
        /* <DEDUP_REMOVED lines=10> */
.L_x_67:
[----:B------:R-:W-:Y:S05]  /*3310*/  BSYNC B1 ;  /* 0x0000000000017941 */ /* 0x000fea0003800000 */
.L_x_66:
        /* <DEDUP_REMOVED lines=9> */
.L_x_69:
[----:B------:R-:W-:Y:S05]  /*33b0*/  BSYNC B1 ;  /* 0x0000000000017941 */ /* 0x000fea0003800000 */
.L_x_68:
        /* <DEDUP_REMOVED lines=9> */
.L_x_71:
[----:B------:R-:W-:Y:S05]  /*3450*/  BSYNC B1 ;  /* 0x0000000000017941 */ /* 0x000fea0003800000 */
.L_x_70:
        /* <DEDUP_REMOVED lines=10> */
.L_x_73:
[----:B------:R-:W-:Y:S05]  /*3500*/  BSYNC B1 ;  /* 0x0000000000017941 */ /* 0x000fea0003800000 */
.L_x_72:
        /* <DEDUP_REMOVED lines=10> */
.L_x_75:
[----:B------:R-:W-:Y:S05]  /*35b0*/  BSYNC B1 ;  /* 0x0000000000017941 */ /* 0x000fea0003800000 */
.L_x_74:
        /* <DEDUP_REMOVED lines=9> */
.L_x_77:
[----:B------:R-:W-:Y:S05]  /*3650*/  BSYNC B1 ;  /* 0x0000000000017941 */ /* 0x000fea0003800000 */
.L_x_76:
        /* <DEDUP_REMOVED lines=9> */
.L_x_79:
[----:B------:R-:W-:Y:S05]  /*36f0*/  BSYNC B1 ;  /* 0x0000000000017941 */ /* 0x000fea0003800000 */
.L_x_78:
        /* <DEDUP_REMOVED lines=10> */
.L_x_81:
[----:B------:R-:W-:Y:S05]  /*37a0*/  BSYNC B1 ;  /* 0x0000000000017941 */ /* 0x000fea0003800000 */
.L_x_80:
        /* <DEDUP_REMOVED lines=10> */
.L_x_83:
[----:B------:R-:W-:Y:S05]  /*3850*/  BSYNC B1 ;  /* 0x0000000000017941 */ /* 0x000fea0003800000 */
.L_x_82:
        /* <DEDUP_REMOVED lines=9> */
.L_x_85:
[----:B------:R-:W-:Y:S05]  /*38f0*/  BSYNC B1 ;  /* 0x0000000000017941 */ /* 0x000fea0003800000 */
.L_x_84:
        /* <DEDUP_REMOVED lines=9> */
.L_x_87:
[----:B------:R-:W-:Y:S05]  /*3990*/  BSYNC B1 ;  /* 0x0000000000017941 */ /* 0x000fea0003800000 */
.L_x_86:
        /* <DEDUP_REMOVED lines=10> */
.L_x_89:
[----:B------:R-:W-:Y:S05]  /*3a40*/  BSYNC B1 ;  /* 0x0000000000017941 */ /* 0x000fea0003800000 */
.L_x_88:
        /* <DEDUP_REMOVED lines=10> */
.L_x_91:
[----:B------:R-:W-:Y:S05]  /*3af0*/  BSYNC B1 ;  /* 0x0000000000017941 */ /* 0x000fea0003800000 */
.L_x_90:
        /* <DEDUP_REMOVED lines=9> */
.L_x_93:
[----:B------:R-:W-:Y:S05]  /*3b90*/  BSYNC B1 ;  /* 0x0000000000017941 */ /* 0x000fea0003800000 */
.L_x_92:
        /* <DEDUP_REMOVED lines=9> */
.L_x_95:
[----:B------:R-:W-:Y:S05]  /*3c30*/  BSYNC B1 ;  /* 0x0000000000017941 */ /* 0x000fea0003800000 */
.L_x_94:
        /* <DEDUP_REMOVED lines=10> */
.L_x_97:
[----:B------:R-:W-:Y:S05]  /*3ce0*/  BSYNC B1 ;  /* 0x0000000000017941 */ /* 0x000fea0003800000 */
.L_x_96:
        /* <DEDUP_REMOVED lines=10> */
.L_x_99:
[----:B------:R-:W-:Y:S05]  /*3d90*/  BSYNC B1 ;  /* 0x0000000000017941 */ /* 0x000fea0003800000 */
.L_x_98:
        /* <DEDUP_REMOVED lines=9> */
.L_x_101:
[----:B------:R-:W-:Y:S05]  /*3e30*/  BSYNC B1 ;  /* 0x0000000000017941 */ /* 0x000fea0003800000 */
.L_x_100:
        /* <DEDUP_REMOVED lines=9> */
.L_x_103:
[----:B------:R-:W-:Y:S05]  /*3ed0*/  BSYNC B1 ;  /* 0x0000000000017941 */ /* 0x000fea0003800000 */
.L_x_102:
        /* <DEDUP_REMOVED lines=10> */
.L_x_105:
[----:B------:R-:W-:Y:S05]  /*3f80*/  BSYNC B1 ;  /* 0x0000000000017941 */ /* 0x000fea0003800000 */
.L_x_104:
        /* <DEDUP_REMOVED lines=10> */
.L_x_107:
[----:B------:R-:W-:Y:S05]  /*4030*/  BSYNC B1 ;  /* 0x0000000000017941 */ /* 0x000fea0003800000 */
.L_x_106:
        /* <DEDUP_REMOVED lines=9> */
.L_x_109:
[----:B------:R-:W-:Y:S05]  /*40d0*/  BSYNC B1 ;  /* 0x0000000000017941 */ /* 0x000fea0003800000 */
.L_x_108:
        /* <DEDUP_REMOVED lines=9> */
.L_x_111:
[----:B------:R-:W-:Y:S05]  /*4170*/  BSYNC B1 ;  /* 0x0000000000017941 */ /* 0x000fea0003800000 */
.L_x_110:
        /* <DEDUP_REMOVED lines=10> */
.L_x_113:
[----:B------:R-:W-:Y:S05]  /*4220*/  BSYNC B1 ;  /* 0x0000000000017941 */ /* 0x000fea0003800000 */
.L_x_112:
        /* <DEDUP_REMOVED lines=10> */
.L_x_115:
[----:B------:R-:W-:Y:S05]  /*42d0*/  BSYNC B1 ;  /* 0x0000000000017941 */ /* 0x000fea0003800000 */
.L_x_114:
        /* <DEDUP_REMOVED lines=9> */
.L_x_117:
[----:B------:R-:W-:Y:S05]  /*4370*/  BSYNC B1 ;  /* 0x0000000000017941 */ /* 0x000fea0003800000 */
.L_x_116:
        /* <DEDUP_REMOVED lines=9> */
.L_x_119:
[----:B------:R-:W-:Y:S05]  /*4410*/  BSYNC B1 ;  /* 0x0000000000017941 */ /* 0x000fea0003800000 */
.L_x_118:
        /* <DEDUP_REMOVED lines=10> */
.L_x_121:
[----:B------:R-:W-:Y:S05]  /*44c0*/  BSYNC B1 ;  /* 0x0000000000017941 */ /* 0x000fea0003800000 */
.L_x_120:
        /* <DEDUP_REMOVED lines=10> */
.L_x_123:
[----:B------:R-:W-:Y:S05]  /*4570*/  BSYNC B1 ;  /* 0x0000000000017941 */ /* 0x000fea0003800000 */
.L_x_122:
        /* <DEDUP_REMOVED lines=9> */
.L_x_125:
[----:B------:R-:W-:Y:S05]  /*4610*/  BSYNC B1 ;  /* 0x0000000000017941 */ /* 0x000fea0003800000 */
.L_x_124:
        /* <DEDUP_REMOVED lines=9> */
.L_x_127:
[----:B------:R-:W-:Y:S05]  /*46b0*/  BSYNC B1 ;  /* 0x0000000000017941 */ /* 0x000fea0003800000 */
.L_x_126:
        /* <DEDUP_REMOVED lines=10> */
.L_x_129:
[----:B------:R-:W-:Y:S05]  /*4760*/  BSYNC B1 ;  /* 0x0000000000017941 */ /* 0x000fea0003800000 */
.L_x_128:
        /* <DEDUP_REMOVED lines=10> */
.L_x_131:
[----:B------:R-:W-:Y:S05]  /*4810*/  BSYNC B1 ;  /* 0x0000000000017941 */ /* 0x000fea0003800000 */
.L_x_130:
        /* <DEDUP_REMOVED lines=9> */
.L_x_133:
[----:B------:R-:W-:Y:S05]  /*48b0*/  BSYNC B1 ;  /* 0x0000000000017941 */ /* 0x000fea0003800000 */
.L_x_132:
        /* <DEDUP_REMOVED lines=9> */
.L_x_135:
[----:B------:R-:W-:Y:S05]  /*4950*/  BSYNC B1 ;  /* 0x0000000000017941 */ /* 0x000fea0003800000 */
.L_x_134:
        /* <DEDUP_REMOVED lines=10> */
.L_x_137:
[----:B------:R-:W-:Y:S05]  /*4a00*/  BSYNC B1 ;  /* 0x0000000000017941 */ /* 0x000fea0003800000 */
.L_x_136:
        /* <DEDUP_REMOVED lines=10> */
.L_x_139:
[----:B------:R-:W-:Y:S05]  /*4ab0*/  BSYNC B1 ;  /* 0x0000000000017941 */ /* 0x000fea0003800000 */
.L_x_138:
        /* <DEDUP_REMOVED lines=9> */
.L_x_141:
[----:B------:R-:W-:Y:S05]  /*4b50*/  BSYNC B1 ;  /* 0x0000000000017941 */ /* 0x000fea0003800000 */
.L_x_140:
        /* <DEDUP_REMOVED lines=9> */
.L_x_143:
[----:B------:R-:W-:Y:S05]  /*4bf0*/  BSYNC B1 ;  /* 0x0000000000017941 */ /* 0x000fea0003800000 */
.L_x_142:
        /* <DEDUP_REMOVED lines=10> */
.L_x_145:
[----:B------:R-:W-:Y:S05]  /*4ca0*/  BSYNC B1 ;  /* 0x0000000000017941 */ /* 0x000fea0003800000 */
.L_x_144:
        /* <DEDUP_REMOVED lines=10> */
.L_x_147:
[----:B------:R-:W-:Y:S05]  /*4d50*/  BSYNC B1 ;  /* 0x0000000000017941 */ /* 0x000fea0003800000 */
.L_x_146:
        /* <DEDUP_REMOVED lines=9> */
.L_x_149:
[----:B------:R-:W-:Y:S05]  /*4df0*/  BSYNC B1 ;  /* 0x0000000000017941 */ /* 0x000fea0003800000 */
.L_x_148:
        /* <DEDUP_REMOVED lines=9> */
.L_x_151:
[----:B------:R-:W-:Y:S05]  /*4e90*/  BSYNC B1 ;  /* 0x0000000000017941 */ /* 0x000fea0003800000 */
.L_x_150:
        /* <DEDUP_REMOVED lines=10> */
.L_x_153:
[----:B------:R-:W-:Y:S05]  /*4f40*/  BSYNC B1 ;  /* 0x0000000000017941 */ /* 0x000fea0003800000 */
.L_x_152:
        /* <DEDUP_REMOVED lines=10> */
.L_x_155:
[----:B------:R-:W-:Y:S05]  /*4ff0*/  BSYNC B1 ;  /* 0x0000000000017941 */ /* 0x000fea0003800000 */
.L_x_154:
        /* <DEDUP_REMOVED lines=9> */
.L_x_157:
[----:B------:R-:W-:Y:S05]  /*5090*/  BSYNC B1 ;  /* 0x0000000000017941 */ /* 0x000fea0003800000 */
.L_x_156:
        /* <DEDUP_REMOVED lines=9> */
.L_x_159:
[----:B------:R-:W-:Y:S05]  /*5130*/  BSYNC B1 ;  /* 0x0000000000017941 */ /* 0x000fea0003800000 */
.L_x_158:
        /* <DEDUP_REMOVED lines=10> */
.L_x_161:
[----:B------:R-:W-:Y:S05]  /*51e0*/  BSYNC B1 ;  /* 0x0000000000017941 */ /* 0x000fea0003800000 */
.L_x_160:
        /* <DEDUP_REMOVED lines=10> */
.L_x_163:
[----:B------:R-:W-:Y:S05]  /*5290*/  BSYNC B1 ;  /* 0x0000000000017941 */ /* 0x000fea0003800000 */
.L_x_162:
        /* <DEDUP_REMOVED lines=9> */
.L_x_165:
[----:B------:R-:W-:Y:S05]  /*5330*/  BSYNC B1 ;  /* 0x0000000000017941 */ /* 0x000fea0003800000 */
.L_x_164:
        /* <DEDUP_REMOVED lines=9> */
.L_x_167:
[----:B------:R-:W-:Y:S05]  /*53d0*/  BSYNC B1 ;  /* 0x0000000000017941 */ /* 0x000fea0003800000 */
.L_x_166:
        /* <DEDUP_REMOVED lines=10> */
.L_x_169:
[----:B------:R-:W-:Y:S05]  /*5480*/  BSYNC B1 ;  /* 0x0000000000017941 */ /* 0x000fea0003800000 */
.L_x_168:
        /* <DEDUP_REMOVED lines=10> */
.L_x_171:
[----:B------:R-:W-:Y:S05]  /*5530*/  BSYNC B1 ;  /* 0x0000000000017941 */ /* 0x000fea0003800000 */
.L_x_170:
        /* <DEDUP_REMOVED lines=9> */
.L_x_173:
[----:B------:R-:W-:Y:S05]  /*55d0*/  BSYNC B1 ;  /* 0x0000000000017941 */ /* 0x000fea0003800000 */
.L_x_172:
        /* <DEDUP_REMOVED lines=9> */
.L_x_175:
[----:B------:R-:W-:Y:S05]  /*5670*/  BSYNC B1 ;  /* 0x0000000000017941 */ /* 0x000fea0003800000 */
.L_x_174:
        /* <DEDUP_REMOVED lines=10> */
.L_x_177:
[----:B------:R-:W-:Y:S05]  /*5720*/  BSYNC B1 ;  /* 0x0000000000017941 */ /* 0x000fea0003800000 */
.L_x_176:
        /* <DEDUP_REMOVED lines=10> */
.L_x_179:
[----:B------:R-:W-:Y:S05]  /*57d0*/  BSYNC B1 ;  /* 0x0000000000017941 */ /* 0x000fea0003800000 */
.L_x_178:
        /* <DEDUP_REMOVED lines=9> */
.L_x_181:
[----:B------:R-:W-:Y:S05]  /*5870*/  BSYNC B1 ;  /* 0x0000000000017941 */ /* 0x000fea0003800000 */
.L_x_180:
        /* <DEDUP_REMOVED lines=9> */
.L_x_183:
[----:B------:R-:W-:Y:S05]  /*5910*/  BSYNC B1 ;  /* 0x0000000000017941 */ /* 0x000fea0003800000 */
.L_x_182:
        /* <DEDUP_REMOVED lines=10> */
.L_x_185:
[----:B------:R-:W-:Y:S05]  /*59c0*/  BSYNC B1 ;  /* 0x0000000000017941 */ /* 0x000fea0003800000 */
.L_x_184:
        /* <DEDUP_REMOVED lines=10> */
.L_x_187:
[----:B------:R-:W-:Y:S05]  /*5a70*/  BSYNC B1 ;  /* 0x0000000000017941 */ /* 0x000fea0003800000 */
.L_x_186:
        /* <DEDUP_REMOVED lines=9> */
.L_x_189:
[----:B------:R-:W-:Y:S05]  /*5b10*/  BSYNC B1 ;  /* 0x0000000000017941 */ /* 0x000fea0003800000 */
.L_x_188:
        /* <DEDUP_REMOVED lines=9> */
.L_x_191:
[----:B------:R-:W-:Y:S05]  /*5bb0*/  BSYNC B1 ;  /* 0x0000000000017941 */ /* 0x000fea0003800000 */
.L_x_190:
        /* <DEDUP_REMOVED lines=10> */
.L_x_193:
[----:B------:R-:W-:Y:S05]  /*5c60*/  BSYNC B1 ;  /* 0x0000000000017941 */ /* 0x000fea0003800000 */
.L_x_192:
        /* <DEDUP_REMOVED lines=10> */
.L_x_195:
[----:B------:R-:W-:Y:S05]  /*5d10*/  BSYNC B1 ;  /* 0x0000000000017941 */ /* 0x000fea0003800000 */
.L_x_194:
        /* <DEDUP_REMOVED lines=9> */
.L_x_197:
[----:B------:R-:W-:Y:S05]  /*5db0*/  BSYNC B1 ;  /* 0x0000000000017941 */ /* 0x000fea0003800000 */
.L_x_196:
        /* <DEDUP_REMOVED lines=9> */
.L_x_199:
[----:B------:R-:W-:Y:S05]  /*5e50*/  BSYNC B1 ;  /* 0x0000000000017941 */ /* 0x000fea0003800000 */
.L_x_198:
        /* <DEDUP_REMOVED lines=10> */
.L_x_201:
[----:B------:R-:W-:Y:S05]  /*5f00*/  BSYNC B1 ;  /* 0x0000000000017941 */ /* 0x000fea0003800000 */
.L_x_200:
        /* <DEDUP_REMOVED lines=10> */
.L_x_203:
[----:B------:R-:W-:Y:S05]  /*5fb0*/  BSYNC B1 ;  /* 0x0000000000017941 */ /* 0x000fea0003800000 */
.L_x_202:
        /* <DEDUP_REMOVED lines=9> */
.L_x_205:
[----:B------:R-:W-:Y:S05]  /*6050*/  BSYNC B1 ;  /* 0x0000000000017941 */ /* 0x000fea0003800000 */
.L_x_204:
        /* <DEDUP_REMOVED lines=9> */
.L_x_207:
[----:B------:R-:W-:Y:S05]  /*60f0*/  BSYNC B1 ;  /* 0x0000000000017941 */ /* 0x000fea0003800000 */
.L_x_206:
        /* <DEDUP_REMOVED lines=10> */
.L_x_209:
[----:B------:R-:W-:Y:S05]  /*61a0*/  BSYNC B1 ;  /* 0x0000000000017941 */ /* 0x000fea0003800000 */
.L_x_208:
        /* <DEDUP_REMOVED lines=10> */
.L_x_211:
[----:B------:R-:W-:Y:S05]  /*6250*/  BSYNC B1 ;  /* 0x0000000000017941 */ /* 0x000fea0003800000 */
.L_x_210:
        /* <DEDUP_REMOVED lines=9> */
.L_x_213:
[----:B------:R-:W-:Y:S05]  /*62f0*/  BSYNC B1 ;  /* 0x0000000000017941 */ /* 0x000fea0003800000 */
.L_x_212:
        /* <DEDUP_REMOVED lines=9> */
.L_x_215:
[----:B------:R-:W-:Y:S05]  /*6390*/  BSYNC B1 ;  /* 0x0000000000017941 */ /* 0x000fea0003800000 */
.L_x_214:
        /* <DEDUP_REMOVED lines=10> */
.L_x_217:
[----:B------:R-:W-:Y:S05]  /*6440*/  BSYNC B1 ;  /* 0x0000000000017941 */ /* 0x000fea0003800000 */
.L_x_216:
        /* <DEDUP_REMOVED lines=10> */
.L_x_219:
[----:B------:R-:W-:Y:S05]  /*64f0*/  BSYNC B1 ;  /* 0x0000000000017941 */ /* 0x000fea0003800000 */
.L_x_218:
        /* <DEDUP_REMOVED lines=9> */
.L_x_221:
[----:B------:R-:W-:Y:S05]  /*6590*/  BSYNC B1 ;  /* 0x0000000000017941 */ /* 0x000fea0003800000 */
.L_x_220:
        /* <DEDUP_REMOVED lines=9> */
.L_x_223:
[----:B------:R-:W-:Y:S05]  /*6630*/  BSYNC B1 ;  /* 0x0000000000017941 */ /* 0x000fea0003800000 */
.L_x_222:
        /* <DEDUP_REMOVED lines=10> */
.L_x_225:
[----:B------:R-:W-:Y:S05]  /*66e0*/  BSYNC B1 ;  /* 0x0000000000017941 */ /* 0x000fea0003800000 */
.L_x_224:
        /* <DEDUP_REMOVED lines=10> */
.L_x_227:
[----:B------:R-:W-:Y:S05]  /*6790*/  BSYNC B1 ;  /* 0x0000000000017941 */ /* 0x000fea0003800000 */
.L_x_226:
        /* <DEDUP_REMOVED lines=9> */
.L_x_229:
[----:B------:R-:W-:Y:S05]  /*6830*/  BSYNC B1 ;  /* 0x0000000000017941 */ /* 0x000fea0003800000 */
.L_x_228:
        /* <DEDUP_REMOVED lines=9> */
.L_x_231:
[----:B------:R-:W-:Y:S05]  /*68d0*/  BSYNC B1 ;  /* 0x0000000000017941 */ /* 0x000fea0003800000 */
.L_x_230:
        /* <DEDUP_REMOVED lines=10> */
.L_x_233:
[----:B------:R-:W-:Y:S05]  /*6980*/  BSYNC B1 ;  /* 0x0000000000017941 */ /* 0x000fea0003800000 */
.L_x_232:
        /* <DEDUP_REMOVED lines=10> */
.L_x_235:
[----:B------:R-:W-:Y:S05]  /*6a30*/  BSYNC B1 ;  /* 0x0000000000017941 */ /* 0x000fea0003800000 */
.L_x_234:
        /* <DEDUP_REMOVED lines=9> */
.L_x_237:
[----:B------:R-:W-:Y:S05]  /*6ad0*/  BSYNC B1 ;  /* 0x0000000000017941 */ /* 0x000fea0003800000 */
.L_x_236:
        /* <DEDUP_REMOVED lines=9> */
.L_x_239:
[----:B------:R-:W-:Y:S05]  /*6b70*/  BSYNC B1 ;  /* 0x0000000000017941 */ /* 0x000fea0003800000 */
.L_x_238:
        /* <DEDUP_REMOVED lines=10> */
.L_x_241:
[----:B------:R-:W-:Y:S05]  /*6c20*/  BSYNC B1 ;  /* 0x0000000000017941 */ /* 0x000fea0003800000 */
.L_x_240:
        /* <DEDUP_REMOVED lines=10> */
.L_x_243:
[----:B------:R-:W-:Y:S05]  /*6cd0*/  BSYNC B1 ;  /* 0x0000000000017941 */ /* 0x000fea0003800000 */
.L_x_242:
        /* <DEDUP_REMOVED lines=9> */
.L_x_245:
[----:B------:R-:W-:Y:S05]  /*6d70*/  BSYNC B1 ;  /* 0x0000000000017941 */ /* 0x000fea0003800000 */
.L_x_244:
        /* <DEDUP_REMOVED lines=9> */
.L_x_247:
[----:B------:R-:W-:Y:S05]  /*6e10*/  BSYNC B1 ;  /* 0x0000000000017941 */ /* 0x000fea0003800000 */
.L_x_246:
        /* <DEDUP_REMOVED lines=10> */
.L_x_249:
[----:B------:R-:W-:Y:S05]  /*6ec0*/  BSYNC B1 ;  /* 0x0000000000017941 */ /* 0x000fea0003800000 */
.L_x_248:
        /* <DEDUP_REMOVED lines=10> */
.L_x_251:
[----:B------:R-:W-:Y:S05]  /*6f70*/  BSYNC B1 ;  /* 0x0000000000017941 */ /* 0x000fea0003800000 */
.L_x_250:
        /* <DEDUP_REMOVED lines=9> */
.L_x_253:
[----:B------:R-:W-:Y:S05]  /*7010*/  BSYNC B1 ;  /* 0x0000000000017941 */ /* 0x000fea0003800000 */
.L_x_252:
        /* <DEDUP_REMOVED lines=9> */
.L_x_255:
[----:B------:R-:W-:Y:S05]  /*70b0*/  BSYNC B1 ;  /* 0x0000000000017941 */ /* 0x000fea0003800000 */
.L_x_254:
        /* <DEDUP_REMOVED lines=10> */
.L_x_257:
[----:B------:R-:W-:Y:S05]  /*7160*/  BSYNC B1 ;  /* 0x0000000000017941 */ /* 0x000fea0003800000 */
.L_x_256:
        /* <DEDUP_REMOVED lines=10> */
.L_x_259:
[----:B------:R-:W-:Y:S05]  /*7210*/  BSYNC B1 ;  /* 0x0000000000017941 */ /* 0x000fea0003800000 */
.L_x_258:
        /* <DEDUP_REMOVED lines=9> */
.L_x_261:
[----:B------:R-:W-:Y:S05]  /*72b0*/  BSYNC B1 ;  /* 0x0000000000017941 */ /* 0x000fea0003800000 */
.L_x_260:
        /* <DEDUP_REMOVED lines=9> */
.L_x_263:
[----:B------:R-:W-:Y:S05]  /*7350*/  BSYNC B1 ;  /* 0x0000000000017941 */ /* 0x000fea0003800000 */
.L_x_262:
        /* <DEDUP_REMOVED lines=10> */
.L_x_265:
[----:B------:R-:W-:Y:S05]  /*7400*/  BSYNC B1 ;  /* 0x0000000000017941 */ /* 0x000fea0003800000 */
.L_x_264:
        /* <DEDUP_REMOVED lines=10> */
.L_x_267:
[----:B------:R-:W-:Y:S05]  /*74b0*/  BSYNC B1 ;  /* 0x0000000000017941 */ /* 0x000fea0003800000 */
.L_x_266:
        /* <DEDUP_REMOVED lines=9> */
.L_x_269:
[----:B------:R-:W-:Y:S05]  /*7550*/  BSYNC B1 ;  /* 0x0000000000017941 */ /* 0x000fea0003800000 */
.L_x_268:
        /* <DEDUP_REMOVED lines=9> */
.L_x_271:
[----:B------:R-:W-:Y:S05]  /*75f0*/  BSYNC B1 ;  /* 0x0000000000017941 */ /* 0x000fea0003800000 */
.L_x_270:
        /* <DEDUP_REMOVED lines=10> */
.L_x_273:
[----:B------:R-:W-:Y:S05]  /*76a0*/  BSYNC B1 ;  /* 0x0000000000017941 */ /* 0x000fea0003800000 */
.L_x_272:
        /* <DEDUP_REMOVED lines=10> */
.L_x_275:
[----:B------:R-:W-:Y:S05]  /*7750*/  BSYNC B1 ;  /* 0x0000000000017941 */ /* 0x000fea0003800000 */
.L_x_274:
        /* <DEDUP_REMOVED lines=9> */
.L_x_277:
[----:B------:R-:W-:Y:S05]  /*77f0*/  BSYNC B1 ;  /* 0x0000000000017941 */ /* 0x000fea0003800000 */
.L_x_276:
        /* <DEDUP_REMOVED lines=9> */
.L_x_279:
[----:B------:R-:W-:Y:S05]  /*7890*/  BSYNC B1 ;  /* 0x0000000000017941 */ /* 0x000fea0003800000 */
.L_x_278:
        /* <DEDUP_REMOVED lines=10> */
.L_x_281:
[----:B------:R-:W-:Y:S05]  /*7940*/  BSYNC B1 ;  /* 0x0000000000017941 */ /* 0x000fea0003800000 */
.L_x_280:
        /* <DEDUP_REMOVED lines=10> */
.L_x_283:
[----:B------:R-:W-:Y:S05]  /*79f0*/  BSYNC B1 ;  /* 0x0000000000017941 */ /* 0x000fea0003800000 */
.L_x_282:
[----:B-----5:R-:W-:Y:S01]  /*7a00*/  IMAD.U32 R3, R24, 0x10000, RZ ;  /* 0x0001000018037824 */ /* 0x020fe200078e00ff */
[----:B------:R-:W-:Y:S01]  /*7a10*/  ISETP.GT.AND P1, PT, R0, 0x8, P1 ;  /* 0x000000080000780c */ /* 0x000fe20000f24270 */
[----:B------:R-:W-:Y:S02]  /*7a20*/  BSSY B1, `(.L_x_284) ;  /* 0x0000007000017945 */ /* 0x000fe40003800000 */
[----:B01--4-:R-:W-:-:S04]  /*7a30*/  FMUL R6, R3, R156 ;  /* 0x0000009c03067220 */ /* 0x013fc80000400000 */
[----:B------:R-:W-:-:S05]  /*7a40*/  FFMA R6, R149, R155, R6 ;  /* 0x0000009b95067223 */ /* 0x000fca0000000006 */
[----:B------:R-:W-:-:S05]  /*7a50*/  F2FP.BF16.F32.PACK_AB R6, RZ, R6 ;  /* 0x00000006ff06723e */ /* 0x000fca00000010ff */
[----:B------:R0:W-:Y:S01]  /*7a60*/  @P3 STG.E.U16 desc[UR36][R4.64+0x1f2], R6 ;  /* 0x0001f20604003986 */ /* 0x0001e2000c101524 */
[----:B------:R-:W-:Y:S05]  /*7a70*/  @!P1 BRA `(.L_x_285) ;  /* 0x0000000000049947 */ /* 0x000fea0003800000 */
[----:B------:R1:W5:Y:S02]  /*7a80*/  LDG.E.LTC128B.U16 R24, desc[UR36][R8.64+0x1f0] ;  /* 0x0001f02408187981 */ /* 0x000364000c1e1520 */
.L_x_285:
[----:B------:R-:W-:Y:S05]  /*7a90*/  BSYNC B1 ;  /* 0x0000000000017941 */ /* 0x000fea0003800000 */
.L_x_284:
[----:B-----5:R-:W-:Y:S01]  /*7aa0*/  IMAD.U32 R3, R24, 0x10000, RZ ;  /* 0x0001000018037824 */ /* 0x020fe200078e00ff */
[----:B------:R-:W-:Y:S01]  /*7ab0*/  ISETP.GT.AND P0, PT, R0, 0x8, P0 ;  /* 0x000000080000780c */ /* 0x000fe20000704270 */
[----:B0-----:R-:W-:Y:S01]  /*7ac0*/  @P1 IMAD.MOV.U32 R4, RZ, RZ, R10 ;  /* 0x000000ffff041224 */ /* 0x001fe200078e000a */
[----:B------:R-:W-:Y:S01]  /*7ad0*/  BSSY B1, `(.L_x_286) ;  /* 0x0000008000017945 */ /* 0x000fe20003800000 */
[----:B------:R-:W-:Y:S01]  /*7ae0*/  FMUL R3, R3, R156 ;  /* 0x0000009c03037220 */ /* 0x000fe20000400000 */
[----:B------:R-:W-:-:S03]  /*7af0*/  @P1 IMAD.MOV.U32 R5, RZ, RZ, R11 ;  /* 0x000000ffff051224 */ /* 0x000fc600078e000b */
[----:B------:R-:W-:-:S05]  /*7b00*/  FFMA R3, R150, R155, R3 ;  /* 0x0000009b96037223 */ /* 0x000fca0000000003 */
[----:B------:R-:W-:-:S05]  /*7b10*/  F2FP.BF16.F32.PACK_AB R3, RZ, R3 ;  /* 0x00000003ff03723e */ /* 0x000fca00000010ff */
[----:B------:R0:W-:Y:S01]  /*7b20*/  @P1 STG.E.U16 desc[UR36][R4.64+0x1f0], R3 ;  /* 0x0001f00304001986 */ /* 0x0001e2000c101524 */
[----:B------:R-:W-:Y:S05]  /*7b30*/  @!P0 BRA `(.L_x_287) ;  /* 0x0000000000048947 */ /* 0x000fea0003800000 */
[----:B------:R4:W5:Y:S02]  /*7b40*/  LDG.E.LTC128B.U16 R24, desc[UR36][R8.64+0x1f2] ;  /* 0x0001f22408187981 */ /* 0x000964000c1e1520 */
.L_x_287:
[----:B------:R-:W-:Y:S05]  /*7b50*/  BSYNC B1 ;  /* 0x0000000000017941 */ /* 0x000fea0003800000 */
.L_x_286:
[----:B------:R-:W-:Y:S05]  /*7b60*/  @!P0 BRA `(.L_x_288) ;  /* 0x0000002400308947 */ /* 0x000fea0003800000 */
[----:B0----5:R-:W-:-:S04]  /*7b70*/  IMAD.U32 R3, R24, 0x10000, RZ ;  /* 0x0001000018037824 */ /* 0x021fc800078e00ff */
[----:B------:R-:W-:-:S04]  /*7b80*/  FMUL R0, R3, R156 ;  /* 0x0000009c03007220 */ /* 0x000fc80000400000 */
[----:B------:R-:W-:-:S05]  /*7b90*/  FFMA R0, R151, R155, R0 ;  /* 0x0000009b97007223 */ /* 0x000fca0000000000 */
[----:B------:R-:W-:-:S05]  /*7ba0*/  F2FP.BF16.F32.PACK_AB R0, RZ, R0 ;  /* 0x00000000ff00723e */ /* 0x000fca00000010ff */
[----:B------:R0:W-:Y:S01]  /*7bb0*/  STG.E.U16 desc[UR36][R10.64+0x1f2], R0 ;  /* 0x0001f2000a007986 */ /* 0x0001e2000c101524 */
[----:B------:R-:W-:Y:S05]  /*7bc0*/  BRA `(.L_x_288) ;  /* 0x0000002400187947 */ /* 0x000fea0003800000 */
.L_x_35:
[----:B------:R-:W-:Y:S01]  /*7bd0*/  ISETP.GT.AND P0, PT, R3, 0x1, PT ;  /* 0x000000010300780c */ /* 0x000fe20003f04270 */
[----:B------:R-:W-:Y:S01]  /*7be0*/  ULDC.64 UR4, c[0x0][0x5c0] ;  /* 0x0001700000047ab9 */ /* 0x000fe20000000a00 */
[-C--:B------:R-:W-:Y:S01]  /*7bf0*/  FMUL R24, R24, R155.reuse ;  /* 0x0000009b18187220 */ /* 0x080fe20000400000 */
[-C--:B------:R-:W-:Y:S01]  /*7c00*/  FMUL R25, R25, R155.reuse ;  /* 0x0000009b19197220 */ /* 0x080fe20000400000 */
[----:B------:R-:W-:Y:S01]  /*7c10*/  ISETP.GT.AND P3, PT, R0, RZ, P0 ;  /* 0x000000ff0000720c */ /* 0x000fe20000764270 */
[-C--:B------:R-:W-:Y:S01]  /*7c20*/  FMUL R26, R26, R155.reuse ;  /* 0x0000009b1a1a7220 */ /* 0x080fe20000400000 */
[----:B------:R-:W-:Y:S01]  /*7c30*/  LEA R4, P4, R160, UR4, 0x1 ;  /* 0x00000004a0047c11 */ /* 0x000fe2000f8808ff */
[-C--:B------:R-:W-:Y:S01]  /*7c40*/  FMUL R27, R27, R155.reuse ;  /* 0x0000009b1b1b7220 */ /* 0x080fe20000400000 */
[----:B------:R-:W-:Y:S01]  /*7c50*/  F2FP.BF16.F32.PACK_AB R24, RZ, R24 ;  /* 0x00000018ff18723e */ /* 0x000fe200000010ff */
[-C--:B------:R-:W-:Y:S01]  /*7c60*/  FMUL R28, R28, R155.reuse ;  /* 0x0000009b1c1c7220 */ /* 0x080fe20000400000 */
[----:B------:R-:W-:Y:S01]  /*7c70*/  LEA.HI.X R5, R160, UR5, R153, 0x1, P4 ;  /* 0x00000005a0057c11 */ /* 0x000fe2000a0f0c99 */
[----:B------:R-:W-:Y:S01]  /*7c80*/  FMUL R29, R29, R155 ;  /* 0x0000009b1d1d7220 */ /* 0x000fe20000400000 */
[----:B------:R-:W-:Y:S01]  /*7c90*/  F2FP.BF16.F32.PACK_AB R25, RZ, R25 ;  /* 0x00000019ff19723e */ /* 0x000fe200000010ff */
[-C--:B------:R-:W-:Y:S01]  /*7ca0*/  FMUL R30, R30, R155.reuse ;  /* 0x0000009b1e1e7220 */ /* 0x080fe20000400000 */
[----:B------:R-:W-:Y:S01]  /*7cb0*/  SHF.L.U64.HI R11, R10, 0x4, R11 ;  /* 0x000000040a0b7819 */ /* 0x000fe2000001020b */
[----:B------:R-:W-:Y:S01]  /*7cc0*/  @P1 STG.E.U16 desc[UR36][R4.64], R24 ;  /* 0x0000001804001986 */ /* 0x000fe2000c101524 */
[----:B------:R-:W-:Y:S01]  /*7cd0*/  ISETP.GT.AND P1, PT, R3, 0x8, PT ;  /* 0x000000080300780c */ /* 0x000fe20003f24270 */
[-C--:B------:R-:W-:Y:S01]  /*7ce0*/  FMUL R31, R31, R155.reuse ;  /* 0x0000009b1f1f7220 */ /* 0x080fe20000400000 */
[----:B------:R-:W-:Y:S01]  /*7cf0*/  ISETP.GT.AND P4, PT, R0, 0x8, P0 ;  /* 0x000000080000780c */ /* 0x000fe20000784270 */
[----:B------:R-:W-:Y:S01]  /*7d00*/  @P3 STG.E.U16 desc[UR36][R4.64+0x2], R25 ;  /* 0x0000021904003986 */ /* 0x000fe2000c101524 */
[----:B------:R-:W-:Y:S01]  /*7d10*/  LEA R6, P3, R10, R4, 0x4 ;  /* 0x000000040a067211 */ /* 0x000fe200078620ff */
[-C--:B------:R-:W-:Y:S01]  /*7d20*/  FMUL R32, R32, R155.reuse ;  /* 0x0000009b20207220 */ /* 0x080fe20000400000 */
[C---:B------:R-:W-:Y:S01]  /*7d30*/  ISETP.GT.AND P2, PT, R0.reuse, 0x8, P2 ;  /* 0x000000080000780c */ /* 0x040fe20001744270 */
[-C--:B------:R-:W-:Y:S01]  /*7d40*/  FMUL R33, R33, R155.reuse ;  /* 0x0000009b21217220 */ /* 0x080fe20000400000 */
[----:B------:R-:W-:Y:S01]  /*7d50*/  ISETP.GT.AND P0, PT, R3, 0x9, PT ;  /* 0x000000090300780c */ /* 0x000fe20003f04270 */
[----:B------:R-:W-:Y:S01]  /*7d60*/  IMAD.X R7, R11, 0x1, R5, P3 ;  /* 0x000000010b077824 */ /* 0x000fe200018e0605 */
[----:B------:R-:W-:Y:S01]  /*7d70*/  ISETP.GT.AND P5, PT, R0, RZ, P1 ;  /* 0x000000ff0000720c */ /* 0x000fe20000fa4270 */
[-C--:B------:R-:W-:Y:S01]  /*7d80*/  FMUL R34, R34, R155.reuse ;  /* 0x0000009b22227220 */ /* 0x080fe20000400000 */
[----:B------:R-:W-:Y:S01]  /*7d90*/  ISETP.GT.AND P3, PT, R0, RZ, P0 ;  /* 0x000000ff0000720c */ /* 0x000fe20000764270 */
[-C--:B------:R-:W-:Y:S01]  /*7da0*/  FMUL R35, R35, R155.reuse ;  /* 0x0000009b23237220 */ /* 0x080fe20000400000 */
[----:B------:R-:W-:Y:S01]  /*7db0*/  F2FP.BF16.F32.PACK_AB R26, RZ, R26 ;  /* 0x0000001aff1a723e */ /* 0x000fe200000010ff */
[----:B------:R-:W-:Y:S01]  /*7dc0*/  FMUL R36, R36, R155 ;  /* 0x0000009b24247220 */ /* 0x000fe20000400000 */
[----:B------:R-:W-:Y:S01]  /*7dd0*/  F2FP.BF16.F32.PACK_AB R27, RZ, R27 ;  /* 0x0000001bff1b723e */ /* 0x000fe200000010ff */
[----:B------:R-:W-:Y:S01]  /*7de0*/  FMUL R37, R37, R155 ;  /* 0x0000009b25257220 */ /* 0x000fe20000400000 */
[----:B------:R-:W-:Y:S01]  /*7df0*/  F2FP.BF16.F32.PACK_AB R28, RZ, R28 ;  /* 0x0000001cff1c723e */ /* 0x000fe200000010ff */
[----:B------:R-:W-:Y:S01]  /*7e00*/  @P2 STG.E.U16 desc[UR36][R6.64], R26 ;  /* 0x0000001a06002986 */ /* 0x000fe2000c101524 */
[----:B------:R-:W-:Y:S01]  /*7e10*/  F2FP.BF16.F32.PACK_AB R29, RZ, R29 ;  /* 0x0000001dff1d723e */ /* 0x000fe200000010ff */
[-C--:B------:R-:W-:Y:S01]  /*7e20*/  FMUL R38, R38, R155.reuse ;  /* 0x0000009b26267220 */ /* 0x080fe20000400000 */
[C---:B------:R-:W-:Y:S01]  /*7e30*/  ISETP.GT.AND P2, PT, R0.reuse, 0x8, P1 ;  /* 0x000000080000780c */ /* 0x040fe20000f44270 */
[----:B------:R-:W-:Y:S01]  /*7e40*/  @P4 STG.E.U16 desc[UR36][R6.64+0x2], R27 ;  /* 0x0000021b06004986 */ /* 0x000fe2000c101524 */
[----:B------:R-:W-:Y:S01]  /*7e50*/  ISETP.GT.AND P1, PT, R3, 0x10, PT ;  /* 0x000000100300780c */ /* 0x000fe20003f24270 */
[-C--:B------:R-:W-:Y:S01]  /*7e60*/  FMUL R39, R39, R155.reuse ;  /* 0x0000009b27277220 */ /* 0x080fe20000400000 */
[----:B------:R-:W-:Y:S01]  /*7e70*/  F2FP.BF16.F32.PACK_AB R30, RZ, R30 ;  /* 0x0000001eff1e723e */ /* 0x000fe200000010ff */
[----:B------:R-:W-:Y:S01]  /*7e80*/  @P5 STG.E.U16 desc[UR36][R4.64+0x10], R28 ;  /* 0x0000101c04005986 */ /* 0x000fe2000c101524 */
[----:B------:R-:W-:Y:S01]  /*7e90*/  ISETP.GT.AND P4, PT, R0, RZ, P1 ;  /* 0x000000ff0000720c */ /* 0x000fe20000f84270 */
[----:B------:R-:W-:Y:S01]  /*7ea0*/  FMUL R40, R40, R155 ;  /* 0x0000009b28287220 */ /* 0x000fe20000400000 */
[----:B------:R-:W-:Y:S01]  /*7eb0*/  F2FP.BF16.F32.PACK_AB R31, RZ, R31 ;  /* 0x0000001fff1f723e */ /* 0x000fe200000010ff */
[----:B------:R-:W-:Y:S01]  /*7ec0*/  @P3 STG.E.U16 desc[UR36][R4.64+0x12], R29 ;  /* 0x0000121d04003986 */ /* 0x000fe2000c101524 */
[----:B------:R-:W-:Y:S01]  /*7ed0*/  ISETP.GT.AND P3, PT, R0, 0x8, P0 ;  /* 0x000000080000780c */ /* 0x000fe20000764270 */
[-C--:B------:R-:W-:Y:S01]  /*7ee0*/  FMUL R41, R41, R155.reuse ;  /* 0x0000009b29297220 */ /* 0x080fe20000400000 */
[----:B------:R-:W-:Y:S01]  /*7ef0*/  ISETP.GT.AND P0, PT, R3, 0x11, PT ;  /* 0x000000110300780c */ /* 0x000fe20003f04270 */
[----:B------:R-:W-:Y:S01]  /*7f00*/  @P2 STG.E.U16 desc[UR36][R6.64+0x10], R30 ;  /* 0x0000101e06002986 */ /* 0x000fe2000c101524 */
[----:B------:R-:W-:Y:S01]  /*7f10*/  F2FP.BF16.F32.PACK_AB R32, RZ, R32 ;  /* 0x00000020ff20723e */ /* 0x000fe200000010ff */
[-C--:B------:R-:W-:Y:S01]  /*7f20*/  FMUL R42, R42, R155.reuse ;  /* 0x0000009b2a2a7220 */ /* 0x080fe20000400000 */
[C---:B------:R-:W-:Y:S01]  /*7f30*/  ISETP.GT.AND P5, PT, R0.reuse, RZ, P0 ;  /* 0x000000ff0000720c */ /* 0x040fe200007a4270 */
[-C--:B------:R-:W-:Y:S01]  /*7f40*/  FMUL R43, R43, R155.reuse ;  /* 0x0000009b2b2b7220 */ /* 0x080fe20000400000 */
[----:B------:R-:W-:Y:S01]  /*7f50*/  ISETP.GT.AND P2, PT, R0, 0x8, P1 ;  /* 0x000000080000780c */ /* 0x000fe20000f44270 */
[-C--:B------:R-:W-:Y:S01]  /*7f60*/  FMUL R44, R44, R155.reuse ;  /* 0x0000009b2c2c7220 */ /* 0x080fe20000400000 */
[----:B------:R-:W-:Y:S01]  /*7f70*/  ISETP.GT.AND P1, PT, R3, 0x18, PT ;  /* 0x000000180300780c */ /* 0x000fe20003f24270 */
[----:B------:R-:W-:Y:S01]  /*7f80*/  FMUL R45, R45, R155 ;  /* 0x0000009b2d2d7220 */ /* 0x000fe20000400000 */
[----:B------:R-:W-:Y:S01]  /*7f90*/  F2FP.BF16.F32.PACK_AB R33, RZ, R33 ;  /* 0x00000021ff21723e */ /* 0x000fe200000010ff */
[----:B------:R-:W-:Y:S01]  /*7fa0*/  @P3 STG.E.U16 desc[UR36][R6.64+0x12], R31 ;  /* 0x0000121f06003986 */ /* 0x000fe2000c101524 */
[----:B------:R-:W-:Y:S01]  /*7fb0*/  ISETP.GT.AND P3, PT, R0, 0x8, P0 ;  /* 0x000000080000780c */ /* 0x000fe20000764270 */
[-C--:B------:R-:W-:Y:S01]  /*7fc0*/  FMUL R46, R46, R155.reuse ;  /* 0x0000009b2e2e7220 */ /* 0x080fe20000400000 */
[----:B------:R-:W-:Y:S01]  /*7fd0*/  ISETP.GT.AND P0, PT, R3, 0x19, PT ;  /* 0x000000190300780c */ /* 0x000fe20003f04270 */
[----:B------:R-:W-:Y:S01]  /*7fe0*/  @P4 STG.E.U16 desc[UR36][R4.64+0x20], R32 ;  /* 0x0000202004004986 */ /* 0x000fe2000c101524 */
[C---:B------:R-:W-:Y:S01]  /*7ff0*/  ISETP.GT.AND P4, PT, R0.reuse, RZ, P1 ;  /* 0x000000ff0000720c */ /* 0x040fe20000f84270 */
[-C--:B------:R-:W-:Y:S01]  /*8000*/  FMUL R47, R47, R155.reuse ;  /* 0x0000009b2f2f7220 */ /* 0x080fe20000400000 */
[----:B------:R-:W-:Y:S01]  /*8010*/  F2FP.BF16.F32.PACK_AB R34, RZ, R34 ;  /* 0x00000022ff22723e */ /* 0x000fe200000010ff */
[----:B------:R-:W-:Y:S01]  /*8020*/  @P5 STG.E.U16 desc[UR36][R4.64+0x22], R33 ;  /* 0x0000222104005986 */ /* 0x000fe2000c101524 */
[----:B------:R-:W-:Y:S01]  /*8030*/  ISETP.GT.AND P5, PT, R0, RZ, P0 ;  /* 0x000000ff0000720c */ /* 0x000fe200007a4270 */
[----:B------:R-:W-:Y:S01]  /*8040*/  FMUL R48, R48, R155 ;  /* 0x0000009b30307220 */ /* 0x000fe20000400000 */
[----:B------:R-:W-:Y:S01]  /*8050*/  F2FP.BF16.F32.PACK_AB R35, RZ, R35 ;  /* 0x00000023ff23723e */ /* 0x000fe200000010ff */
[----:B------:R-:W-:Y:S01]  /*8060*/  @P2 STG.E.U16 desc[UR36][R6.64+0x20], R34 ;  /* 0x0000202206002986 */ /* 0x000fe2000c101524 */
[----:B------:R-:W-:Y:S01]  /*8070*/  F2FP.BF16.F32.PACK_AB R36, RZ, R36 ;  /* 0x00000024ff24723e */ /* 0x000fe200000010ff */
[-C--:B------:R-:W-:Y:S01]  /*8080*/  FMUL R49, R49, R155.reuse ;  /* 0x0000009b31317220 */ /* 0x080fe20000400000 */
[----:B------:R-:W-:Y:S01]  /*8090*/  ISETP.GT.AND P2, PT, R0, 0x8, P1 ;  /* 0x000000080000780c */ /* 0x000fe20000f44270 */
[----:B------:R-:W-:Y:S01]  /*80a0*/  @P3 STG.E.U16 desc[UR36][R6.64+0x22], R35 ;  /* 0x0000222306003986 */ /* 0x000fe2000c101524 */
[----:B------:R-:W-:Y:S01]  /*80b0*/  ISETP.GT.AND P1, PT, R3, 0x20, PT ;  /* 0x000000200300780c */ /* 0x000fe20003f24270 */
[----:B------:R-:W-:Y:S01]  /*80c0*/  FMUL R50, R50, R155 ;  /* 0x0000009b32327220 */ /* 0x000fe20000400000 */
[----:B------:R-:W-:Y:S01]  /*80d0*/  F2FP.BF16.F32.PACK_AB R37, RZ, R37 ;  /* 0x00000025ff25723e */ /* 0x000fe200000010ff */
[----:B------:R-:W-:Y:S01]  /*80e0*/  @P4 STG.E.U16 desc[UR36][R4.64+0x30], R36 ;  /* 0x0000302404004986 */ /* 0x000fe2000c101524 */
[C---:B------:R-:W-:Y:S01]  /*80f0*/  ISETP.GT.AND P3, PT, R0.reuse, 0x8, P0 ;  /* 0x000000080000780c */ /* 0x040fe20000764270 */
[-C--:B------:R-:W-:Y:S01]  /*8100*/  FMUL R51, R51, R155.reuse ;  /* 0x0000009b33337220 */ /* 0x080fe20000400000 */
[----:B------:R-:W-:Y:S01]  /*8110*/  ISETP.GT.AND P0, PT, R3, 0x21, PT ;  /* 0x000000210300780c */ /* 0x000fe20003f04270 */
[----:B------:R-:W-:Y:S01]  /*8120*/  @P5 STG.E.U16 desc[UR36][R4.64+0x32], R37 ;  /* 0x0000322504005986 */ /* 0x000fe2000c101524 */
[----:B------:R-:W-:Y:S01]  /*8130*/  ISETP.GT.AND P4, PT, R0, RZ, P1 ;  /* 0x000000ff0000720c */ /* 0x000fe20000f84270 */
[-C--:B------:R-:W-:Y:S01]  /*8140*/  FMUL R52, R52, R155.reuse ;  /* 0x0000009b34347220 */ /* 0x080fe20000400000 */
[----:B------:R-:W-:Y:S01]  /*8150*/  F2FP.BF16.F32.PACK_AB R38, RZ, R38 ;  /* 0x00000026ff26723e */ /* 0x000fe200000010ff */
[-C--:B------:R-:W-:Y:S01]  /*8160*/  FMUL R53, R53, R155.reuse ;  /* 0x0000009b35357220 */ /* 0x080fe20000400000 */
        /* <DEDUP_REMOVED lines=325> */
[----:B------:R-:W-:Y:S01]  /*95c0*/  FMUL R151, R151, R155 ;  /* 0x0000009b97977220 */ /* 0x000fe20000400000 */
[----:B------:R-:W-:Y:S01]  /*95d0*/  ISETP.GT.AND P2, PT, R0, 0x8, P1 ;  /* 0x000000080000780c */ /* 0x000fe20000f44270 */
[----:B------:R-:W-:Y:S01]  /*95e0*/  @P3 STG.E.U16 desc[UR36][R6.64+0x132], R103 ;  /* 0x0001326706003986 */ /* 0x000fe2000c101524 */
[----:B------:R-:W-:-:S02]  /*95f0*/  ISETP.GT.AND P1, PT, R3, 0xa8, PT ;  /* 0x000000a80300780c */ /* 0x000fc40003f24270 */
[----:B------:R-:W-:Y:S01]  /*9600*/  F2FP.BF16.F32.PACK_AB R105, RZ, R105 ;  /* 0x00000069ff69723e */ /* 0x000fe200000010ff */
[----:B------:R-:W-:Y:S01]  /*9610*/  @P4 STG.E.U16 desc[UR36][R4.64+0x140], R104 ;  /* 0x0001406804004986 */ /* 0x000fe2000c101524 */
[C---:B------:R-:W-:Y:S02]  /*9620*/  ISETP.GT.AND P3, PT, R0.reuse, 0x8, P0 ;  /* 0x000000080000780c */ /* 0x040fe40000764270 */
[----:B------:R-:W-:Y:S01]  /*9630*/  ISETP.GT.AND P0, PT, R3, 0xa9, PT ;  /* 0x000000a90300780c */ /* 0x000fe20003f04270 */
[----:B------:R-:W-:Y:S01]  /*9640*/  @P5 STG.E.U16 desc[UR36][R4.64+0x142], R105 ;  /* 0x0001426904005986 */ /* 0x000fe2000c101524 */
[C---:B------:R-:W-:Y:S02]  /*9650*/  ISETP.GT.AND P4, PT, R0.reuse, RZ, P1 ;  /* 0x000000ff0000720c */ /* 0x040fe40000f84270 */
[----:B------:R-:W-:Y:S02]  /*9660*/  F2FP.BF16.F32.PACK_AB R106, RZ, R106 ;  /* 0x0000006aff6a723e */ /* 0x000fe400000010ff */
[----:B------:R-:W-:-:S02]  /*9670*/  ISETP.GT.AND P5, PT, R0, RZ, P0 ;  /* 0x000000ff0000720c */ /* 0x000fc400007a4270 */
[----:B------:R-:W-:Y:S01]  /*9680*/  F2FP.BF16.F32.PACK_AB R107, RZ, R107 ;  /* 0x0000006bff6b723e */ /* 0x000fe200000010ff */
[----:B------:R-:W-:Y:S01]  /*9690*/  @P2 STG.E.U16 desc[UR36][R6.64+0x140], R106 ;  /* 0x0001406a06002986 */ /* 0x000fe2000c101524 */
[----:B------:R-:W-:Y:S02]  /*96a0*/  F2FP.BF16.F32.PACK_AB R108, RZ, R108 ;  /* 0x0000006cff6c723e */ /* 0x000fe400000010ff */
[C---:B------:R-:W-:Y:S01]  /*96b0*/  ISETP.GT.AND P2, PT, R0.reuse, 0x8, P1 ;  /* 0x000000080000780c */ /* 0x040fe20000f44270 */
[----:B------:R-:W-:Y:S01]  /*96c0*/  @P3 STG.E.U16 desc[UR36][R6.64+0x142], R107 ;  /* 0x0001426b06003986 */ /* 0x000fe2000c101524 */
[----:B------:R-:W-:Y:S02]  /*96d0*/  ISETP.GT.AND P1, PT, R3, 0xb0, PT ;  /* 0x000000b00300780c */ /* 0x000fe40003f24270 */
[----:B------:R-:W-:Y:S01]  /*96e0*/  F2FP.BF16.F32.PACK_AB R109, RZ, R109 ;  /* 0x0000006dff6d723e */ /* 0x000fe200000010ff */
[----:B------:R-:W-:Y:S01]  /*96f0*/  @P4 STG.E.U16 desc[UR36][R4.64+0x150], R108 ;  /* 0x0001506c04004986 */ /* 0x000fe2000c101524 */
[----:B------:R-:W-:-:S02]  /*9700*/  ISETP.GT.AND P3, PT, R0, 0x8, P0 ;  /* 0x000000080000780c */ /* 0x000fc40000764270 */
[----:B------:R-:W-:Y:S01]  /*9710*/  ISETP.GT.AND P0, PT, R3, 0xb1, PT ;  /* 0x000000b10300780c */ /* 0x000fe20003f04270 */
[----:B------:R-:W-:Y:S01]  /*9720*/  @P5 STG.E.U16 desc[UR36][R4.64+0x152], R109 ;  /* 0x0001526d04005986 */ /* 0x000fe2000c101524 */
[C---:B------:R-:W-:Y:S02]  /*9730*/  ISETP.GT.AND P4, PT, R0.reuse, RZ, P1 ;  /* 0x000000ff0000720c */ /* 0x040fe40000f84270 */
[----:B------:R-:W-:Y:S02]  /*9740*/  F2FP.BF16.F32.PACK_AB R110, RZ, R110 ;  /* 0x0000006eff6e723e */ /* 0x000fe400000010ff */
[----:B------:R-:W-:Y:S02]  /*9750*/  ISETP.GT.AND P5, PT, R0, RZ, P0 ;  /* 0x000000ff0000720c */ /* 0x000fe400007a4270 */
[----:B------:R-:W-:Y:S01]  /*9760*/  F2FP.BF16.F32.PACK_AB R111, RZ, R111 ;  /* 0x0000006fff6f723e */ /* 0x000fe200000010ff */
[----:B------:R-:W-:Y:S01]  /*9770*/  @P2 STG.E.U16 desc[UR36][R6.64+0x150], R110 ;  /* 0x0001506e06002986 */ /* 0x000fe2000c101524 */
[----:B------:R-:W-:-:S02]  /*9780*/  F2FP.BF16.F32.PACK_AB R112, RZ, R112 ;  /* 0x00000070ff70723e */ /* 0x000fc400000010ff */
[C---:B------:R-:W-:Y:S01]  /*9790*/  ISETP.GT.AND P2, PT, R0.reuse, 0x8, P1 ;  /* 0x000000080000780c */ /* 0x040fe20000f44270 */
[----:B------:R-:W-:Y:S01]  /*97a0*/  @P3 STG.E.U16 desc[UR36][R6.64+0x152], R111 ;  /* 0x0001526f06003986 */ /* 0x000fe2000c101524 */
[C---:B------:R-:W-:Y:S02]  /*97b0*/  ISETP.GT.AND P1, PT, R3.reuse, 0xb8, PT ;  /* 0x000000b80300780c */ /* 0x040fe40003f24270 */
[----:B------:R-:W-:Y:S01]  /*97c0*/  F2FP.BF16.F32.PACK_AB R113, RZ, R113 ;  /* 0x00000071ff71723e */ /* 0x000fe200000010ff */
[----:B------:R-:W-:Y:S01]  /*97d0*/  @P4 STG.E.U16 desc[UR36][R4.64+0x160], R112 ;  /* 0x0001607004004986 */ /* 0x000fe2000c101524 */
[C---:B------:R-:W-:Y:S02]  /*97e0*/  ISETP.GT.AND P3, PT, R0.reuse, 0x8, P0 ;  /* 0x000000080000780c */ /* 0x040fe40000764270 */
[----:B------:R-:W-:Y:S01]  /*97f0*/  ISETP.GT.AND P0, PT, R3, 0xb9, PT ;  /* 0x000000b90300780c */ /* 0x000fe20003f04270 */
[----:B------:R-:W-:Y:S01]  /*9800*/  @P5 STG.E.U16 desc[UR36][R4.64+0x162], R113 ;  /* 0x0001627104005986 */ /* 0x000fe2000c101524 */
[----:B------:R-:W-:-:S02]  /*9810*/  ISETP.GT.AND P4, PT, R0, RZ, P1 ;  /* 0x000000ff0000720c */ /* 0x000fc40000f84270 */
[----:B------:R-:W-:Y:S02]  /*9820*/  F2FP.BF16.F32.PACK_AB R114, RZ, R114 ;  /* 0x00000072ff72723e */ /* 0x000fe400000010ff */
[C---:B------:R-:W-:Y:S02]  /*9830*/  ISETP.GT.AND P5, PT, R0.reuse, RZ, P0 ;  /* 0x000000ff0000720c */ /* 0x040fe400007a4270 */
[----:B------:R-:W-:Y:S01]  /*9840*/  F2FP.BF16.F32.PACK_AB R115, RZ, R115 ;  /* 0x00000073ff73723e */ /* 0x000fe200000010ff */
[----:B------:R-:W-:Y:S01]  /*9850*/  @P2 STG.E.U16 desc[UR36][R6.64+0x160], R114 ;  /* 0x0001607206002986 */ /* 0x000fe2000c101524 */
[----:B------:R-:W-:Y:S02]  /*9860*/  F2FP.BF16.F32.PACK_AB R116, RZ, R116 ;  /* 0x00000074ff74723e */ /* 0x000fe400000010ff */
        /* <DEDUP_REMOVED lines=65> */
[----:B------:R-:W-:Y:S02]  /*9c80*/  ISETP.GT.AND P5, PT, R0, RZ, P0 ;  /* 0x000000ff0000720c */ /* 0x000fe400007a4270 */
[----:B------:R-:W-:Y:S02]  /*9c90*/  F2FP.BF16.F32.PACK_AB R134, RZ, R134 ;  /* 0x00000086ff86723e */ /* 0x000fe400000010ff */
[----:B------:R-:W-:Y:S02]  /*9ca0*/  F2FP.BF16.F32.PACK_AB R135, RZ, R135 ;  /* 0x00000087ff87723e */ /* 0x000fe400000010ff */
[----:B------:R-:W-:Y:S01]  /*9cb0*/  F2FP.BF16.F32.PACK_AB R136, RZ, R136 ;  /* 0x00000088ff88723e */ /* 0x000fe200000010ff */
[----:B------:R-:W-:Y:S01]  /*9cc0*/  @P2 STG.E.U16 desc[UR36][R6.64+0x1b0], R134 ;  /* 0x0001b08606002986 */ /* 0x000fe2000c101524 */
[----:B------:R-:W-:-:S02]  /*9cd0*/  F2FP.BF16.F32.PACK_AB R137, RZ, R137 ;  /* 0x00000089ff89723e */ /* 0x000fc400000010ff */
[C---:B------:R-:W-:Y:S01]  /*9ce0*/  ISETP.GT.AND P1, PT, R0.reuse, 0x8, P1 ;  /* 0x000000080000780c */ /* 0x040fe20000f24270 */
[----:B------:R-:W-:Y:S01]  /*9cf0*/  @P3 STG.E.U16 desc[UR36][R6.64+0x1b2], R135 ;  /* 0x0001b28706003986 */ /* 0x000fe2000c101524 */
[C---:B------:R-:W-:Y:S02]  /*9d00*/  ISETP.GT.AND P2, PT, R0.reuse, 0x8, P0 ;  /* 0x000000080000780c */ /* 0x040fe40000744270 */
[C---:B------:R-:W-:Y:S01]  /*9d10*/  ISETP.GT.AND P0, PT, R3.reuse, 0xe9, PT ;  /* 0x000000e90300780c */ /* 0x040fe20003f04270 */
[----:B------:R-:W-:Y:S01]  /*9d20*/  @P4 STG.E.U16 desc[UR36][R4.64+0x1c0], R136 ;  /* 0x0001c08804004986 */ /* 0x000fe2000c101524 */
[----:B------:R-:W-:Y:S02]  /*9d30*/  ISETP.GT.AND P4, PT, R3, 0xe8, PT ;  /* 0x000000e80300780c */ /* 0x000fe40003f84270 */
[----:B------:R-:W-:Y:S01]  /*9d40*/  F2FP.BF16.F32.PACK_AB R138, RZ, R138 ;  /* 0x0000008aff8a723e */ /* 0x000fe200000010ff */
[----:B------:R-:W-:Y:S01]  /*9d50*/  @P5 STG.E.U16 desc[UR36][R4.64+0x1c2], R137 ;  /* 0x0001c28904005986 */ /* 0x000fe2000c101524 */
[----:B------:R-:W-:-:S02]  /*9d60*/  ISETP.GT.AND P5, PT, R0, RZ, P4 ;  /* 0x000000ff0000720c */ /* 0x000fc400027a4270 */
[----:B------:R-:W-:Y:S01]  /*9d70*/  F2FP.BF16.F32.PACK_AB R139, RZ, R139 ;  /* 0x0000008bff8b723e */ /* 0x000fe200000010ff */
[----:B------:R-:W-:Y:S01]  /*9d80*/  @P1 STG.E.U16 desc[UR36][R6.64+0x1c0], R138 ;  /* 0x0001c08a06001986 */ /* 0x000fe2000c101524 */
[----:B------:R-:W-:Y:S02]  /*9d90*/  F2FP.BF16.F32.PACK_AB R140, RZ, R140 ;  /* 0x0000008cff8c723e */ /* 0x000fe400000010ff */
[C---:B------:R-:W-:Y:S01]  /*9da0*/  ISETP.GT.AND P3, PT, R0.reuse, RZ, P0 ;  /* 0x000000ff0000720c */ /* 0x040fe20000764270 */
[----:B------:R-:W-:Y:S01]  /*9db0*/  @P2 STG.E.U16 desc[UR36][R6.64+0x1c2], R139 ;  /* 0x0001c28b06002986 */ /* 0x000fe2000c101524 */
[C---:B------:R-:W-:Y:S02]  /*9dc0*/  ISETP.GT.AND P4, PT, R0.reuse, 0x8, P4 ;  /* 0x000000080000780c */ /* 0x040fe40002784270 */
[----:B------:R-:W-:Y:S02]  /*9dd0*/  F2FP.BF16.F32.PACK_AB R141, RZ, R141 ;  /* 0x0000008dff8d723e */ /* 0x000fe400000010ff */
[----:B------:R-:W-:Y:S01]  /*9de0*/  F2FP.BF16.F32.PACK_AB R142, RZ, R142 ;  /* 0x0000008eff8e723e */ /* 0x000fe200000010ff */
[----:B------:R-:W-:Y:S01]  /*9df0*/  @P5 STG.E.U16 desc[UR36][R4.64+0x1d0], R140 ;  /* 0x0001d08c04005986 */ /* 0x000fe2000c101524 */
[----:B------:R-:W-:-:S02]  /*9e00*/  ISETP.GT.AND P5, PT, R0, 0x8, P0 ;  /* 0x000000080000780c */ /* 0x000fc400007a4270 */
[----:B------:R-:W-:Y:S02]  /*9e10*/  F2FP.BF16.F32.PACK_AB R143, RZ, R143 ;  /* 0x0000008fff8f723e */ /* 0x000fe400000010ff */
[C---:B------:R-:W-:Y:S01]  /*9e20*/  ISETP.GT.AND P0, PT, R3.reuse, 0xf1, PT ;  /* 0x000000f10300780c */ /* 0x040fe20003f04270 */
[----:B------:R-:W-:Y:S01]  /*9e30*/  @P3 STG.E.U16 desc[UR36][R4.64+0x1d2], R141 ;  /* 0x0001d28d04003986 */ /* 0x000fe2000c101524 */
[----:B------:R-:W-:Y:S02]  /*9e40*/  ISETP.GT.AND P3, PT, R3, 0xf0, PT ;  /* 0x000000f00300780c */ /* 0x000fe40003f64270 */
[----:B------:R-:W-:Y:S01]  /*9e50*/  F2FP.BF16.F32.PACK_AB R144, RZ, R144 ;  /* 0x00000090ff90723e */ /* 0x000fe200000010ff */
[----:B------:R-:W-:Y:S01]  /*9e60*/  @P4 STG.E.U16 desc[UR36][R6.64+0x1d0], R142 ;  /* 0x0001d08e06004986 */ /* 0x000fe2000c101524 */
[C---:B------:R-:W-:Y:S02]  /*9e70*/  ISETP.GT.AND P4, PT, R0.reuse, RZ, P3 ;  /* 0x000000ff0000720c */ /* 0x040fe40001f84270 */
[----:B------:R-:W-:Y:S01]  /*9e80*/  F2FP.BF16.F32.PACK_AB R145, RZ, R145 ;  /* 0x00000091ff91723e */ /* 0x000fe200000010ff */
[----:B------:R-:W-:Y:S01]  /*9e90*/  @P5 STG.E.U16 desc[UR36][R6.64+0x1d2], R143 ;  /* 0x0001d28f06005986 */ /* 0x000fe2000c101524 */
[----:B------:R-:W-:-:S02]  /*9ea0*/  ISETP.GT.AND P5, PT, R0, RZ, P0 ;  /* 0x000000ff0000720c */ /* 0x000fc400007a4270 */
[C---:B------:R-:W-:Y:S02]  /*9eb0*/  ISETP.GT.AND P2, PT, R3.reuse, 0xf8, PT ;  /* 0x000000f80300780c */ /* 0x040fe40003f44270 */
[----:B------:R-:W-:Y:S02]  /*9ec0*/  ISETP.GT.AND P1, PT, R3, 0xf9, PT ;  /* 0x000000f90300780c */ /* 0x000fe40003f24270 */
[C---:B------:R-:W-:Y:S02]  /*9ed0*/  ISETP.GT.AND P3, PT, R0.reuse, 0x8, P3 ;  /* 0x000000080000780c */ /* 0x040fe40001f64270 */
[C---:B------:R-:W-:Y:S01]  /*9ee0*/  ISETP.GT.AND P0, PT, R0.reuse, 0x8, P0 ;  /* 0x000000080000780c */ /* 0x040fe20000704270 */
[----:B------:R-:W-:Y:S01]  /*9ef0*/  @P4 STG.E.U16 desc[UR36][R4.64+0x1e0], R144 ;  /* 0x0001e09004004986 */ /* 0x000fe2000c101524 */
[C---:B------:R-:W-:Y:S02]  /*9f00*/  ISETP.GT.AND P4, PT, R0.reuse, RZ, P1 ;  /* 0x000000ff0000720c */ /* 0x040fe40000f84270 */
[----:B------:R-:W-:Y:S01]  /*9f10*/  F2FP.BF16.F32.PACK_AB R146, RZ, R146 ;  /* 0x00000092ff92723e */ /* 0x000fe200000010ff */
[----:B------:R-:W-:Y:S01]  /*9f20*/  @P5 STG.E.U16 desc[UR36][R4.64+0x1e2], R145 ;  /* 0x0001e29104005986 */ /* 0x000fe2000c101524 */
[----:B------:R-:W-:-:S02]  /*9f30*/  ISETP.GT.AND P5, PT, R0, RZ, P2 ;  /* 0x000000ff0000720c */ /* 0x000fc400017a4270 */
[C---:B------:R-:W-:Y:S02]  /*9f40*/  ISETP.GT.AND P2, PT, R0.reuse, 0x8, P2 ;  /* 0x000000080000780c */ /* 0x040fe40001744270 */
[----:B------:R-:W-:Y:S01]  /*9f50*/  F2FP.BF16.F32.PACK_AB R147, RZ, R147 ;  /* 0x00000093ff93723e */ /* 0x000fe200000010ff */
[----:B------:R-:W-:Y:S01]  /*9f60*/  @P3 STG.E.U16 desc[UR36][R6.64+0x1e0], R146 ;  /* 0x0001e09206003986 */ /* 0x000fe2000c101524 */
[----:B------:R-:W-:Y:S02]  /*9f70*/  ISETP.GT.AND P1, PT, R0, 0x8, P1 ;  /* 0x000000080000780c */ /* 0x000fe40000f24270 */
[----:B------:R-:W-:Y:S01]  /*9f80*/  F2FP.BF16.F32.PACK_AB R148, RZ, R148 ;  /* 0x00000094ff94723e */ /* 0x000fe200000010ff */
[----:B------:R-:W-:Y:S01]  /*9f90*/  @P0 STG.E.U16 desc[UR36][R6.64+0x1e2], R147 ;  /* 0x0001e29306000986 */ /* 0x000fe2000c101524 */
[----:B------:R-:W-:Y:S02]  /*9fa0*/  F2FP.BF16.F32.PACK_AB R149, RZ, R149 ;  /* 0x00000095ff95723e */ /* 0x000fe400000010ff */
[----:B------:R-:W-:Y:S01]  /*9fb0*/  F2FP.BF16.F32.PACK_AB R150, RZ, R150 ;  /* 0x00000096ff96723e */ /* 0x000fe200000010ff */
[----:B------:R-:W-:Y:S01]  /*9fc0*/  @P5 STG.E.U16 desc[UR36][R4.64+0x1f0], R148 ;  /* 0x0001f09404005986 */ /* 0x000fe2000c101524 */
[----:B------:R-:W-:-:S03]  /*9fd0*/  F2FP.BF16.F32.PACK_AB R151, RZ, R151 ;  /* 0x00000097ff97723e */ /* 0x000fc600000010ff */
[----:B------:R0:W-:Y:S02]  /*9fe0*/  @P4 STG.E.U16 desc[UR36][R4.64+0x1f2], R149 ;  /* 0x0001f29504004986 */ /* 0x0001e4000c101524 */
[----:B0-----:R-:W-:Y:S02]  /*9ff0*/  @P2 IMAD.MOV.U32 R4, RZ, RZ, R6 ;  /* 0x000000ffff042224 */ /* 0x001fe400078e0006 */
[----:B------:R-:W-:-:S05]  /*a000*/  @P2 IMAD.MOV.U32 R5, RZ, RZ, R7 ;  /* 0x000000ffff052224 */ /* 0x000fca00078e0007 */
[----:B------:R0:W-:Y:S04]  /*a010*/  @P2 STG.E.U16 desc[UR36][R4.64+0x1f0], R150 ;  /* 0x0001f09604002986 */ /* 0x0001e8000c101524 */
[----:B------:R0:W-:Y:S02]  /*a020*/  @P1 STG.E.U16 desc[UR36][R6.64+0x1f2], R151 ;  /* 0x0001f29706001986 */ /* 0x0001e4000c101524 */
.L_x_288:
[----:B------:R-:W-:Y:S05]  /*a030*/  BSYNC B0 ;  /* 0x0000000000007941 */ /* 0x000fea0003800000 */
.L_x_34:
[----:B------:R-:W-:Y:S01]  /*a040*/  ULDC UR4, c[0x0][0xc] ;  /* 0x0000030000047ab9 */ /* 0x000fe20000000800 */
[----:B------:R-:W-:Y:S01]  /*a050*/  ULDC UR5, c[0x0][0x10] ;  /* 0x0000040000057ab9 */ /* 0x000fe20000000800 */
[----:B0-----:R-:W0:Y:S01]  /*a060*/  LDC R3, c[0x0][0x14] ;  /* 0x00000500ff037b82 */ /* 0x001e220000000800 */
[----:B------:R-:W-:Y:S01]  /*a070*/  UIMAD.WIDE.U32 UR4, UR4, UR5, URZ ;  /* 0x00000005040472a5 */ /* 0x000fe2000f8e003f */
[----:B------:R-:W-:Y:S01]  /*a080*/  PRMT R0, RZ, 0x7610, R0 ;  /* 0x00007610ff007816 */ /* 0x000fe20000000000 */
[----:B------:R-:W-:Y:S02]  /*a090*/  IMAD.MOV.U32 R153, RZ, RZ, -0x1 ;  /* 0xffffffffff997424 */ /* 0x000fe400078e00ff */
[----:B------:R-:W-:Y:S02]  /*a0a0*/  IMAD.MOV.U32 R23, RZ, RZ, -0x1 ;  /* 0xffffffffff177424 */ /* 0x000fe400078e00ff */
[----:B0-----:R-:W-:-:S04]  /*a0b0*/  IMAD.WIDE.U32 R16, R3, UR4, R16 ;  /* 0x0000000403107c25 */ /* 0x001fc8000f8e0010 */
[----:B------:R-:W-:Y:S01]  /*a0c0*/  IMAD R3, R3, UR5, RZ ;  /* 0x0000000503037c24 */ /* 0x000fe2000f8e02ff */
[----:B------:R-:W-:Y:S02]  /*a0d0*/  ULDC.64 UR4, c[0x0][0x650] ;  /* 0x0001940000047ab9 */ /* 0x000fe40000000a00 */
[----:B------:R-:W-:Y:S01]  /*a0e0*/  ISETP.GE.U32.AND P0, PT, R16, UR4, PT ;  /* 0x0000000410007c0c */ /* 0x000fe2000bf06070 */
[----:B------:R-:W-:-:S05]  /*a0f0*/  IMAD.IADD R17, R17, 0x1, R3 ;  /* 0x0000000111117824 */ /* 0x000fca00078e0203 */
[----:B------:R-:W-:-:S13]  /*a100*/  ISETP.GE.U32.AND.EX P0, PT, R17, UR5, PT, P0 ;  /* 0x0000000511007c0c */ /* 0x000fda000bf06100 */
[----:B------:R-:W-:Y:S05]  /*a110*/  @P0 BRA `(.L_x_289) ;  /* 0x0000000400640947 */ /* 0x000fea0003800000 */
[----:B------:R-:W0:Y:S01]  /*a120*/  S2R R12, SR_CTAID.X ;  /* 0x00000000000c7919 */ /* 0x000e220000002500 */
[----:B------:R-:W0:Y:S01]  /*a130*/  LDC.64 R10, c[0x0][0x628] ;  /* 0x00018a00ff0a7b82 */ /* 0x000e220000000a00 */
[----:B------:R-:W-:Y:S01]  /*a140*/  ULDC UR4, c[0x0][0x150] ;  /* 0x0000540000047ab9 */ /* 0x000fe20000000800 */
[----:B-1234-:R-:W-:Y:S01]  /*a150*/  IMAD.MOV.U32 R8, RZ, RZ, R16 ;  /* 0x000000ffff087224 */ /* 0x01efe200078e0010 */
[----:B-----5:R-:W1:Y:S01]  /*a160*/  S2R R24, SR_CTAID.Y ;  /* 0x0000000000187919 */ /* 0x020e620000002600 */
[----:B------:R-:W-:-:S04]  /*a170*/  IMAD.MOV.U32 R9, RZ, RZ, R17 ;  /* 0x000000ffff097224 */ /* 0x000fc800078e0011 */
[----:B------:R-:W2:Y:S08]  /*a180*/  LDC R21, c[0x0][0x144] ;  /* 0x00005100ff157b82 */ /* 0x000eb00000000800 */
[----:B------:R-:W3:Y:S08]  /*a190*/  LDC R0, c[0x0][0x630] ;  /* 0x00018c00ff007b82 */ /* 0x000ef00000000800 */
[----:B------:R-:W4:Y:S01]  /*a1a0*/  LDC.64 R14, c[0x0][0x620] ;  /* 0x00018800ff0e7b82 */ /* 0x000f220000000a00 */
[----:B0-----:R-:W-:-:S04]  /*a1b0*/  ISETP.NE.U32.AND P0, PT, R10, RZ, PT ;  /* 0x000000ff0a00720c */ /* 0x001fc80003f05070 */
[----:B------:R-:W-:Y:S02]  /*a1c0*/  ISETP.NE.AND.EX P0, PT, R11, RZ, PT, P0 ;  /* 0x000000ff0b00720c */ /* 0x000fe40003f05300 */
[----:B------:R-:W-:-:S05]  /*a1d0*/  I2FP.F32.U32 R3, R12 ;  /* 0x0000000c00037245 */ /* 0x000fca0000201000 */
[----:B------:R-:W-:-:S04]  /*a1e0*/  FMUL R3, R3, UR4 ;  /* 0x0000000403037c20 */ /* 0x000fc80008400000 */
[----:B------:R0:W0:Y:S02]  /*a1f0*/  F2I.U32.TRUNC.NTZ R20, R3 ;  /* 0x0000000300147305 */ /* 0x000024000020f000 */
[----:B-123--:R-:W-:Y:S05]  /*a200*/  @!P0 BRA `(.L_x_290) ;  /* 0x0000000000288947 */ /* 0x00efea0003800000 */
[----:B0-----:R-:W0:Y:S02]  /*a210*/  LDC R3, c[0x0][0x634] ;  /* 0x00018d00ff037b82 */ /* 0x001e240000000800 */
        /* <DEDUP_REMOVED lines=9> */
.L_x_290:
[----:B------:R-:W1:Y:S01]  /*a2b0*/  LDC.64 R28, c[0x0][0x640] ;  /* 0x00019000ff1c7b82 */ /* 0x000e620000000a00 */
[-CC-:B------:R-:W-:Y:S01]  /*a2c0*/  SHF.R.U64 R23, R8, R0.reuse, R9.reuse ;  /* 0x0000000008177219 */ /* 0x180fe20000001209 */
[----:B0-----:R-:W-:Y:S01]  /*a2d0*/  IMAD.MOV R20, RZ, RZ, -R20 ;  /* 0x000000ffff147224 */ /* 0x001fe200078e0a14 */
[----:B------:R-:W-:Y:S01]  /*a2e0*/  SHF.R.U32.HI R0, RZ, R0, R9 ;  /* 0x00000000ff007219 */ /* 0x000fe20000011609 */
[----:B------:R-:W-:Y:S01]  /*a2f0*/  ULDC UR4, c[0x0][0x154] ;  /* 0x0000550000047ab9 */ /* 0x000fe20000000800 */
[----:B------:R-:W-:Y:S01]  /*a300*/  IADD3 R3, P0, RZ, -R23, RZ ;  /* 0x80000017ff037210 */ /* 0x000fe20007f1e0ff */
[----:B------:R-:W-:Y:S02]  /*a310*/  IMAD R21, R21, R20, R12 ;  /* 0x0000001415157224 */ /* 0x000fe400078e020c */
[----:B------:R-:W0:Y:S01]  /*a320*/  LDC R6, c[0x0][0x618] ;  /* 0x00018600ff067b82 */ /* 0x000e220000000800 */
[----:B------:R-:W-:Y:S02]  /*a330*/  IMAD.MOV.U32 R7, RZ, RZ, 0x1 ;  /* 0x00000001ff077424 */ /* 0x000fe400078e00ff */
[----:B------:R-:W-:-:S04]  /*a340*/  IMAD.X R5, RZ, RZ, ~R0, P0 ;  /* 0x000000ffff057224 */ /* 0x000fc800000e0e00 */
[-C--:B----4-:R-:W-:Y:S01]  /*a350*/  IMAD R0, R5, R14.reuse, RZ ;  /* 0x0000000e05007224 */ /* 0x090fe200078e02ff */
[----:B------:R-:W2:Y:S01]  /*a360*/  LDC R8, c[0x0][0x608] ;  /* 0x00018200ff087b82 */ /* 0x000ea20000000800 */
[----:B------:R-:W-:-:S04]  /*a370*/  IMAD.WIDE.U32 R4, R3, R14, R16 ;  /* 0x0000000e03047225 */ /* 0x000fc800078e0010 */
[----:B------:R-:W-:Y:S01]  /*a380*/  IMAD R3, R3, R15, R0 ;  /* 0x0000000f03037224 */ /* 0x000fe200078e0200 */
[----:B------:R-:W-:Y:S02]  /*a390*/  I2FP.F32.U32 R0, R24 ;  /* 0x0000001800007245 */ /* 0x000fe40000201000 */
[----:B------:R-:W3:Y:S01]  /*a3a0*/  LDC R26, c[0x0][0x658] ;  /* 0x00019600ff1a7b82 */ /* 0x000ee20000000800 */
[----:B------:R-:W-:Y:S01]  /*a3b0*/  IMAD.IADD R3, R5, 0x1, R3 ;  /* 0x0000000105037824 */ /* 0x000fe200078e0203 */
[----:B-1----:R-:W-:Y:S01]  /*a3c0*/  ISETP.NE.U32.AND P0, PT, R28, RZ, PT ;  /* 0x000000ff1c00720c */ /* 0x002fe20003f05070 */
[----:B------:R-:W-:Y:S01]  /*a3d0*/  FMUL R0, R0, UR4 ;  /* 0x0000000400007c20 */ /* 0x000fe20008400000 */
[----:B------:R-:W-:Y:S02]  /*a3e0*/  IMAD.MOV.U32 R5, RZ, RZ, -0x1 ;  /* 0xffffffffff057424 */ /* 0x000fe400078e00ff */
[----:B------:R-:W-:Y:S01]  /*a3f0*/  ISETP.NE.AND.EX P0, PT, R29, RZ, PT, P0 ;  /* 0x000000ff1d00720c */ /* 0x000fe20003f05300 */
[----:B------:R1:W4:Y:S01]  /*a400*/  F2I.U32.TRUNC.NTZ R13, R0 ;  /* 0x00000000000d7305 */ /* 0x000322000020f000 */
[----:B------:R-:W1:Y:S01]  /*a410*/  LDC R15, c[0x0][0x148] ;  /* 0x00005200ff0f7b82 */ /* 0x000e620000000800 */
[----:B0-----:R-:W-:-:S02]  /*a420*/  SHF.R.U64 R12, R4, R6, R3 ;  /* 0x00000006040c7219 */ /* 0x001fc40000001203 */
[----:B------:R-:W-:-:S05]  /*a430*/  SHF.R.U32.HI R3, RZ, R6, R3 ;  /* 0x00000006ff037219 */ /* 0x000fca0000011603 */
[----:B------:R-:W0:Y:S01]  /*a440*/  LDC R20, c[0x0][0x600] ;  /* 0x00018000ff147b82 */ /* 0x000e220000000800 */
[-CC-:B--2---:R-:W-:Y:S02]  /*a450*/  SHF.R.U64 R10, R12, R8.reuse, R3.reuse ;  /* 0x000000080c0a7219 */ /* 0x184fe40000001203 */
[----:B------:R-:W-:-:S05]  /*a460*/  SHF.R.U32.HI R3, RZ, R8, R3 ;  /* 0x00000008ff037219 */ /* 0x000fca0000011603 */
[----:B------:R-:W2:Y:S01]  /*a470*/  LDC R27, c[0x0][0x648] ;  /* 0x00019200ff1b7b82 */ /* 0x000ea20000000800 */
[-C--:B---3--:R-:W-:Y:S02]  /*a480*/  SHF.L.U32 R4, R5, R26.reuse, RZ ;  /* 0x0000001a05047219 */ /* 0x088fe400000006ff */
[--C-:B------:R-:W-:Y:S02]  /*a490*/  SHF.R.U64 R14, R10, R26, R3.reuse ;  /* 0x0000001a0a0e7219 */ /* 0x100fe40000001203 */
[----:B------:R-:W-:Y:S02]  /*a4a0*/  LOP3.LUT R25, RZ, R4, RZ, 0x33, !PT ;  /* 0x00000004ff197212 */ /* 0x000fe400078e33ff */
[-C--:B------:R-:W-:Y:S01]  /*a4b0*/  SHF.R.U32.HI R5, RZ, R26.reuse, R3 ;  /* 0x0000001aff057219 */ /* 0x080fe20000011603 */
[----:B------:R-:W3:Y:S01]  /*a4c0*/  LDC R30, c[0x0][0x638] ;  /* 0x00018e00ff1e7b82 */ /* 0x000ee20000000800 */
[----:B------:R-:W-:Y:S01]  /*a4d0*/  SHF.L.U32 R154, R7, R26, RZ ;  /* 0x0000001a079a7219 */ /* 0x000fe200000006ff */
[----:B------:R-:W-:-:S06]  /*a4e0*/  IMAD.MOV.U32 R4, RZ, RZ, R14 ;  /* 0x000000ffff047224 */ /* 0x000fcc00078e000e */
[----:B------:R-:W0:Y:S01]  /*a4f0*/  LDC R31, c[0x0][0x610] ;  /* 0x00018400ff1f7b82 */ /* 0x000e220000000800 */
[----:B----4-:R-:W-:Y:S05]  /*a500*/  @!P0 BRA `(.L_x_291) ;  /* 0x0000000000288947 */ /* 0x010fea0003800000 */
        /* <DEDUP_REMOVED lines=10> */
.L_x_291:
[----:B------:R-:W-:Y:S01]  /*a5b0*/  ISETP.NE.AND P0, PT, R2, 0x1, PT ;  /* 0x000000010200780c */ /* 0x000fe20003f05270 */
[----:B0-----:R-:W-:Y:S01]  /*a5c0*/  VIADD R7, R20, 0xffffffff ;  /* 0xffffffff14077836 */ /* 0x001fe20000000000 */
[----:B-12---:R-:W-:Y:S01]  /*a5d0*/  SHF.R.U64 R0, R4, R27, R5 ;  /* 0x0000001b04007219 */ /* 0x006fe20000001205 */
[----:B------:R-:W-:Y:S01]  /*a5e0*/  IMAD.MOV R13, RZ, RZ, -R13 ;  /* 0x000000ffff0d7224 */ /* 0x000fe200078e0a0d */
[----:B------:R-:W-:Y:S01]  /*a5f0*/  LOP3.LUT R5, R10, R25, RZ, 0xc0, !PT ;  /* 0x000000190a057212 */ /* 0x000fe200078ec0ff */
[----:B------:R-:W-:Y:S02]  /*a600*/  IMAD.MOV.U32 R4, RZ, RZ, 0x1 ;  /* 0x00000001ff047424 */ /* 0x000fe400078e00ff */
[----:B------:R-:W-:Y:S02]  /*a610*/  IMAD.MOV R3, RZ, RZ, -R0 ;  /* 0x000000ffff037224 */ /* 0x000fe400078e0a00 */
[----:B------:R-:W-:Y:S01]  /*a620*/  IMAD R154, R154, R0, R5 ;  /* 0x000000009a9a7224 */ /* 0x000fe200078e0205 */
[----:B------:R-:W-:Y:S01]  /*a630*/  LOP3.LUT R5, R12, R7, RZ, 0xc0, !PT ;  /* 0x000000070c057212 */ /* 0x000fe200078ec0ff */
[----:B---3--:R-:W-:-:S02]  /*a640*/  IMAD R0, R3, R30, R14 ;  /* 0x0000001e03007224 */ /* 0x008fc400078e020e */
[----:B------:R-:W-:Y:S02]  /*a650*/  @P0 IMAD R21, R15, R13, R24 ;  /* 0x0000000d0f150224 */ /* 0x000fe400078e0218 */
[----:B------:R-:W-:Y:S01]  /*a660*/  IMAD R3, R0, R20, R5 ;  /* 0x0000001400037224 */ /* 0x000fe200078e0205 */
[----:B------:R-:W-:Y:S01]  /*a670*/  PRMT R0, R4, 0x7610, R0 ;  /* 0x0000761004007816 */ /* 0x000fe20000000000 */
[----:B------:R-:W-:-:S05]  /*a680*/  IMAD R154, R154, R31, R21 ;  /* 0x0000001f9a9a7224 */ /* 0x000fca00078e0215 */
[----:B------:R-:W-:Y:S02]  /*a690*/  SEL R153, R3, R154, !P0 ;  /* 0x0000009a03997207 */ /* 0x000fe40004000000 */
[----:B------:R-:W-:-:S07]  /*a6a0*/  SEL R154, R154, R3, !P0 ;  /* 0x000000039a9a7207 */ /* 0x000fce0004000000 */
.L_x_289:
[----:B------:R-:W-:-:S13]  /*a6b0*/  LOP3.LUT P0, RZ, R0, 0xff, RZ, 0xc0, !PT ;  /* 0x000000ff00ff7812 */ /* 0x000fda000780c0ff */
[----:B------:R-:W-:Y:S05]  /*a6c0*/  @P0 BRA `(.L_x_292) ;  /* 0xffffff6800c40947 */ /* 0x000fea000383ffff */
[----:B------:R-:W-:Y:S05]  /*a6d0*/  EXIT ;  /* 0x000000000000794d */ /* 0x000fea0003800000 */
.L_x_7:
[----:B0-----:R-:W-:Y:S01]  /*a6e0*/  ULDC.64 UR4, c[0x0][0x650] ;  /* 0x0001940000047ab9 */ /* 0x001fe20000000a00 */
        /* <DEDUP_REMOVED lines=25> */
.L_x_294:
[----:B------:R-:W0:Y:S01]  /*a880*/  LDC.64 R28, c[0x0][0x640] ;  /* 0x00019000ff1c7b82 */ /* 0x000e220000000a00 */
[-CC-:B------:R-:W-:Y:S01]  /*a890*/  SHF.R.U64 R22, R12, R6.reuse, R13.reuse ;  /* 0x000000060c167219 */ /* 0x180fe2000000120d */
[----:B------:R-:W-:Y:S01]  /*a8a0*/  IMAD.MOV.U32 R30, RZ, RZ, 0x1 ;  /* 0x00000001ff1e7424 */ /* 0x000fe200078e00ff */
[----:B------:R-:W-:Y:S02]  /*a8b0*/  SHF.R.U32.HI R6, RZ, R6, R13 ;  /* 0x00000006ff067219 */ /* 0x000fe4000001160d */
        /* <DEDUP_REMOVED lines=8> */
[----:B------:R-:W-:Y:S01]  /*a940*/  IMAD.IADD R9, R9, 0x1, R11 ;  /* 0x0000000109097824 */ /* 0x000fe200078e020b */
[----:B0-----:R-:W-:-:S04]  /*a950*/  ISETP.NE.U32.AND P0, PT, R28, RZ, PT ;  /* 0x000000ff1c00720c */ /* 0x001fc80003f05070 */
[----:B------:R-:W-:Y:S02]  /*a960*/  ISETP.NE.AND.EX P0, PT, R29, RZ, PT, P0 ;  /* 0x000000ff1d00720c */ /* 0x000fe40003f05300 */
[----:B------:R-:W0:Y:S01]  /*a970*/  LDC R20, c[0x0][0x600] ;  /* 0x00018000ff147b82 */ /* 0x000e220000000800 */
[-CC-:B-1----:R-:W-:Y:S01]  /*a980*/  SHF.R.U64 R14, R8, R10.reuse, R9.reuse ;  /* 0x0000000a080e7219 */ /* 0x182fe20000001209 */
[----:B------:R-:W-:Y:S01]  /*a990*/  IMAD.MOV.U32 R8, RZ, RZ, -0x1 ;  /* 0xffffffffff087424 */ /* 0x000fe200078e00ff */
[----:B------:R-:W-:-:S05]  /*a9a0*/  SHF.R.U32.HI R9, RZ, R10, R9 ;  /* 0x0000000aff097219 */ /* 0x000fca0000011609 */
[----:B------:R-:W1:Y:S01]  /*a9b0*/  LDC R26, c[0x0][0x648] ;  /* 0x00019200ff1a7b82 */ /* 0x000e620000000800 */
[-CC-:B--2---:R-:W-:Y:S02]  /*a9c0*/  SHF.R.U64 R21, R14, R12.reuse, R9.reuse ;  /* 0x0000000c0e157219 */ /* 0x184fe40000001209 */
[----:B------:R-:W-:-:S05]  /*a9d0*/  SHF.R.U32.HI R6, RZ, R12, R9 ;  /* 0x0000000cff067219 */ /* 0x000fca0000011609 */
[----:B------:R-:W2:Y:S01]  /*a9e0*/  LDC R27, c[0x0][0x638] ;  /* 0x00018e00ff1b7b82 */ /* 0x000ea20000000800 */
[-C--:B---3--:R-:W-:Y:S02]  /*a9f0*/  SHF.L.U32 R8, R8, R25.reuse, RZ ;  /* 0x0000001908087219 */ /* 0x088fe400000006ff */
[-CC-:B------:R-:W-:Y:S02]  /*aa00*/  SHF.R.U64 R23, R21, R25.reuse, R6.reuse ;  /* 0x0000001915177219 */ /* 0x180fe40000001206 */
[----:B------:R-:W-:Y:S02]  /*aa10*/  LOP3.LUT R32, RZ, R8, RZ, 0x33, !PT ;  /* 0x00000008ff207212 */ /* 0x000fe400078e33ff */
[----:B------:R-:W-:Y:S01]  /*aa20*/  SHF.R.U32.HI R9, RZ, R25, R6 ;  /* 0x00000019ff097219 */ /* 0x000fe20000011606 */
[----:B------:R-:W3:Y:S01]  /*aa30*/  LDC R31, c[0x0][0x610] ;  /* 0x00018400ff1f7b82 */ /* 0x000ee20000000800 */
[----:B------:R-:W-:Y:S01]  /*aa40*/  IMAD.MOV.U32 R8, RZ, RZ, R23 ;  /* 0x000000ffff087224 */ /* 0x000fe200078e0017 */
[----:B------:R-:W-:Y:S06]  /*aa50*/  @!P0 BRA `(.L_x_295) ;  /* 0x0000000000288947 */ /* 0x000fec0003800000 */
        /* <DEDUP_REMOVED lines=10> */
.L_x_295:
[----:B------:R-:W-:Y:S02]  /*ab00*/  ISETP.NE.AND P0, PT, R2, 0x1, PT ;  /* 0x000000010200780c */ /* 0x000fe40003f05270 */
[----:B-1----:R-:W-:Y:S01]  /*ab10*/  SHF.R.U64 R6, R8, R26, R9 ;  /* 0x0000001a08067219 */ /* 0x002fe20000001209 */
[----:B0-----:R-:W-:Y:S01]  /*ab20*/  VIADD R9, R20, 0xffffffff ;  /* 0xffffffff14097836 */ /* 0x001fe20000000000 */
[----:B------:R-:W-:Y:S02]  /*ab30*/  SHF.L.U32 R30, R30, R25, RZ ;  /* 0x000000191e1e7219 */ /* 0x000fe400000006ff */
[----:B------:R-:W-:Y:S01]  /*ab40*/  LOP3.LUT R5, R21, R32, RZ, 0xc0, !PT ;  /* 0x0000002015057212 */ /* 0x000fe200078ec0ff */
[----:B------:R-:W-:-:S04]  /*ab50*/  IMAD.MOV R8, RZ, RZ, -R6 ;  /* 0x000000ffff087224 */ /* 0x000fc800078e0a06 */
[----:B------:R-:W-:Y:S01]  /*ab60*/  IMAD R6, R30, R6, R5 ;  /* 0x000000061e067224 */ /* 0x000fe200078e0205 */
[----:B------:R-:W-:Y:S01]  /*ab70*/  LOP3.LUT R5, R14, R9, RZ, 0xc0, !PT ;  /* 0x000000090e057212 */ /* 0x000fe200078ec0ff */
[----:B------:R-:W-:Y:S02]  /*ab80*/  @P0 IMAD R3, R7, R24, R4 ;  /* 0x0000001807030224 */ /* 0x000fe400078e0204 */
[----:B--2---:R-:W-:Y:S02]  /*ab90*/  IMAD R4, R8, R27, R23 ;  /* 0x0000001b08047224 */ /* 0x004fe400078e0217 */
[----:B---3--:R-:W-:Y:S02]  /*aba0*/  IMAD R3, R6, R31, R3 ;  /* 0x0000001f06037224 */ /* 0x008fe400078e0203 */
[----:B------:R-:W-:Y:S02]  /*abb0*/  IMAD R4, R4, R20, R5 ;  /* 0x0000001404047224 */ /* 0x000fe400078e0205 */
[----:B------:R-:W-:-:S02]  /*abc0*/  IMAD.MOV.U32 R8, RZ, RZ, 0x1 ;  /* 0x00000001ff087424 */ /* 0x000fc400078e00ff */
[----:B------:R-:W-:Y:S01]  /*abd0*/  IMAD.MOV.U32 R6, RZ, RZ, R22 ;  /* 0x000000ffff067224 */ /* 0x000fe200078e0016 */
[----:B------:R-:W-:Y:S02]  /*abe0*/  SEL R21, R4, R3, !P0 ;  /* 0x0000000304157207 */ /* 0x000fe40004000000 */
[----:B------:R-:W-:-:S07]  /*abf0*/  SEL R20, R3, R4, !P0 ;  /* 0x0000000403147207 */ /* 0x000fce0004000000 */
.L_x_293:
[----:B------:R-:W-:-:S08]  /*ac00*/  NOP ;  /* 0x0000000000007918 */ /* 0x000fd00000000000 */
[----:B------:R-:W0:-:S00]  /*ac10*/  USETMAXREG.DEALLOC.CTAPOOL 0x28 ;  /* 0x00000028000079c8 */ /* 0x000e0000080e0500 */
[----:B0-----:R-:W-:-:S13]  /*ac20*/  ISETP.NE.AND P0, PT, R0, RZ, PT ;  /* 0x000000ff0000720c */ /* 0x001fda0003f05270 */
[----:B------:R-:W-:Y:S05]  /*ac30*/  @P0 EXIT ;  /* 0x000000000000094d */ /* 0x000fea0003800000 */
[----:B------:R-:W-:Y:S01]  /*ac40*/  LOP3.LUT P0, RZ, R8, 0xff, RZ, 0xc0, !PT ;  /* 0x000000ff08ff7812 */ /* 0x000fe2000780c0ff */
[----:B------:R-:W-:Y:S02]  /*ac50*/  IMAD.MOV.U32 R0, RZ, RZ, 0x1 ;  /* 0x00000001ff007424 */ /* 0x000fe400078e00ff */
[----:B------:R-:W-:-:S10]  /*ac60*/  IMAD.MOV.U32 R3, RZ, RZ, RZ ;  /* 0x000000ffff037224 */ /* 0x000fd400078e00ff */
[----:B------:R-:W-:Y:S05]  /*ac70*/  @!P0 BRA `(.L_x_296) ;  /* 0x0000000c00748947 */ /* 0x000fea0003800000 */
[----:B------:R-:W0:Y:S01]  /*ac80*/  LDC R0, c[0x0][0x28c] ;  /* 0x0000a300ff007b82 */ /* 0x000e220000000800 */
[----:B------:R-:W1:Y:S01]  /*ac90*/  S2R R9, SR_CgaCtaId ;  /* 0x0000000000097919 */ /* 0x000e620000008800 */
[----:B------:R-:W-:Y:S01]  /*aca0*/  ULDC UR5, c[0x0][0x658] ;  /* 0x0001960000057ab9 */ /* 0x000fe20000000800 */
[----:B------:R-:W-:Y:S01]  /*acb0*/  UMOV UR7, 0xffffffff ;  /* 0xffffffff00077882 */ /* 0x000fe20000000000 */
[----:B------:R-:W-:Y:S01]  /*acc0*/  ULDC UR6, c[0x0][0xc] ;  /* 0x0000030000067ab9 */ /* 0x000fe20000000800 */
[----:B------:R-:W-:Y:S01]  /*acd0*/  USHF.L.U32 UR9, UR7, UR5, URZ ;  /* 0x0000000507097299 */ /* 0x000fe2000800063f */
[----:B------:R-:W-:Y:S01]  /*ace0*/  BSSY B0, `(.L_x_296) ;  /* 0x00000d6000007945 */ /* 0x000fe20003800000 */
[----:B------:R-:W-:Y:S01]  /*acf0*/  UMOV UR8, 0x1 ;  /* 0x0000000100087882 */ /* 0x000fe20000000000 */
[----:B------:R-:W-:Y:S01]  /*ad00*/  ULDC UR7, c[0x0][0x10] ;  /* 0x0000040000077ab9 */ /* 0x000fe20000000800 */
[----:B------:R-:W-:Y:S01]  /*ad10*/  USHF.L.U32 UR5, UR8, UR5, URZ ;  /* 0x0000000508057299 */ /* 0x000fe2000800063f */
[----:B------:R-:W-:Y:S01]  /*ad20*/  IMAD.MOV.U32 R11, RZ, RZ, 0x1 ;  /* 0x00000001ff0b7424 */ /* 0x000fe200078e00ff */
[----:B------:R-:W-:Y:S01]  /*ad30*/  UIMAD.WIDE.U32 UR6, UR6, UR7, URZ ;  /* 0x00000007060672a5 */ /* 0x000fe2000f8e003f */
[----:B------:R-:W-:Y:S01]  /*ad40*/  LOP3.LUT R8, R19, 0x2, RZ, 0xfc, !PT ;  /* 0x0000000213087812 */ /* 0x000fe200078efcff */
[----:B------:R-:W-:Y:S01]  /*ad50*/  ULDC UR8, c[0x0][0x14] ;  /* 0x0000050000087ab9 */ /* 0x000fe20000000800 */
[----:B------:R-:W-:Y:S01]  /*ad60*/  ULDC UR4, c[0x0][0x600] ;  /* 0x0001800000047ab9 */ /* 0x000fe20000000800 */
[----:B------:R-:W-:-:S02]  /*ad70*/  UIMAD.WIDE.U32 UR30, UR6, UR8, URZ ;  /* 0x00000008061e72a5 */ /* 0x000fc4000f8e003f */
[----:B------:R-:W-:Y:S02]  /*ad80*/  UIMAD UR7, UR7, UR8, URZ ;  /* 0x00000008070772a4 */ /* 0x000fe4000f8e023f */
[----:B------:R-:W-:Y:S02]  /*ad90*/  UIADD3 UR4, UR4, -0x1, URZ ;  /* 0xffffffff04047890 */ /* 0x000fe4000fffe03f */
[----:B------:R-:W-:Y:S02]  /*ada0*/  ULOP3.LUT UR6, URZ, UR9, URZ, 0x33, !UPT ;  /* 0x000000093f067292 */ /* 0x000fe4000f8e333f */
[----:B------:R-:W-:Y:S01]  /*adb0*/  UIADD3 UR7, UR31, UR7, URZ ;  /* 0x000000071f077290 */ /* 0x000fe2000fffe03f */
[----:B0-----:R-:W-:Y:S01]  /*adc0*/  VIADD R0, R0, 0x7f ;  /* 0x0000007f00007836 */ /* 0x001fe20000000000 */
[----:B------:R-:W-:-:S04]  /*add0*/  ULDC.64 UR38, c[0x0][0x198] ;  /* 0x0000660000267ab9 */ /* 0x000fc80000000a00 */
[----:B------:R-:W-:-:S04]  /*ade0*/  SHF.R.S32.HI R3, RZ, 0x1f, R0 ;  /* 0x0000001fff037819 */ /* 0x000fc80000011400 */
[----:B------:R-:W-:Y:S01]  /*adf0*/  LEA.HI R10, R3, R0, RZ, 0x7 ;  /* 0x00000000030a7211 */ /* 0x000fe200078f38ff */
[C---:B-1----:R-:W-:Y:S02]  /*ae00*/  IMAD.SHL.U32 R12, R9.reuse, 0x80, RZ ;  /* 0x00000080090c7824 */ /* 0x042fe400078e00ff */
[----:B------:R-:W-:Y:S01]  /*ae10*/  IMAD.MOV.U32 R0, RZ, RZ, 0x1 ;  /* 0x00000001ff007424 */ /* 0x000fe200078e00ff */
[----:B------:R-:W-:Y:S01]  /*ae20*/  SHF.R.S32.HI R10, RZ, 0x7, R10 ;  /* 0x00000007ff0a7819 */ /* 0x000fe2000001140a */
[----:B------:R-:W-:Y:S01]  /*ae30*/  IMAD.MOV.U32 R3, RZ, RZ, RZ ;  /* 0x000000ffff037224 */ /* 0x000fe200078e00ff */
[----:B------:R-:W-:Y:S01]  /*ae40*/  LOP3.LUT R12, R12, 0x80, RZ, 0xc0, !PT ;  /* 0x000000800c0c7812 */ /* 0x000fe200078ec0ff */
[----:B------:R-:W-:Y:S02]  /*ae50*/  IMAD.SHL.U32 R9, R9, 0x2000, RZ ;  /* 0x0000200009097824 */ /* 0x000fe400078e00ff */
[----:B------:R-:W-:-:S07]  /*ae60*/  VIADD R13, R10, 0x1 ;  /* 0x000000010a0d7836 */ /* 0x000fce0000000000 */
.L_x_307:
[----:B------:R-:W-:-:S03]  /*ae70*/  UMOV UR8, 0xffffffff ;  /* 0xffffffff00087882 */ /* 0x000fc60000000000 */
[----:B------:R-:W-:Y:S05]  /*ae80*/  BRA.DIV UR8, `(.L_x_297) ;  /* 0x0000000e08b47947 */ /* 0x000fea000b800000 */
[----:B------:R-:W-:-:S13]  /*ae90*/  ELECT P6, URZ, PT ;  /* 0x00000000003f782f */ /* 0x000fda00038c0000 */
.L_x_317:
[----:B------:R-:W0:Y:S01]  /*aea0*/  LDC R4, c[0x0][0x28c] ;  /* 0x0000a300ff047b82 */ /* 0x000e220000000800 */
[----:B------:R-:W-:Y:S01]  /*aeb0*/  BSSY B1, `(.L_x_298) ;  /* 0x0000045000017945 */ /* 0x000fe20003800000 */
[----:B0-----:R-:W-:-:S13]  /*aec0*/  ISETP.LT.OR P6, PT, R4, 0x1, !P6 ;  /* 0x000000010400780c */ /* 0x001fda00077c1670 */
[----:B------:R-:W-:Y:S05]  /*aed0*/  @P6 BRA `(.L_x_299) ;  /* 0x0000000400086947 */ /* 0x000fea0003800000 */
[----:B------:R-:W-:Y:S02]  /*aee0*/  IMAD.SHL.U32 R20, R20, 0x80, RZ ;  /* 0x0000008014147824 */ /* 0x000fe400078e00ff */
[----:B------:R-:W-:Y:S02]  /*aef0*/  IMAD R21, R21, 0x100, R12 ;  /* 0x0000010015157824 */ /* 0x000fe400078e020c */
[----:B------:R-:W-:Y:S02]  /*af00*/  IMAD.MOV.U32 R22, RZ, RZ, RZ ;  /* 0x000000ffff167224 */ /* 0x000fe400078e00ff */
[----:B------:R-:W-:Y:S02]  /*af10*/  IMAD.MOV.U32 R4, RZ, RZ, R13 ;  /* 0x000000ffff047224 */ /* 0x000fe400078e000d */
[----:B------:R-:W-:Y:S02]  /*af20*/  IMAD.MOV.U32 R5, RZ, RZ, R0 ;  /* 0x000000ffff057224 */ /* 0x000fe400078e0000 */
[----:B------:R-:W-:-:S07]  /*af30*/  IMAD.MOV.U32 R7, RZ, RZ, R3 ;  /* 0x000000ffff077224 */ /* 0x000fce00078e0003 */
.L_x_302:
[----:B------:R-:W0:Y:S01]  /*af40*/  S2R R15, SR_CgaCtaId ;  /* 0x00000000000f7919 */ /* 0x000e220000008800 */
[----:B------:R-:W-:Y:S02]  /*af50*/  MOV R14, 0x400 ;  /* 0x00000400000e7802 */ /* 0x000fe40000000f00 */
[----:B------:R-:W-:Y:S02]  /*af60*/  LOP3.LUT P1, RZ, R18, 0x7f, RZ, 0xc0, !PT ;  /* 0x0000007f12ff7812 */ /* 0x000fe4000782c0ff */
[----:B0-----:R-:W-:Y:S02]  /*af70*/  LEA R25, R15, R14, 0x18 ;  /* 0x0000000e0f197211 */ /* 0x001fe400078ec0ff */
[----:B------:R-:W-:-:S09]  /*af80*/  SHF.L.U32 R14, R5, 0x1f, RZ ;  /* 0x0000001f050e7819 */ /* 0x000fd200000006ff */
[----:B------:R-:W0:Y:S01]  /*af90*/  @!P1 LDC R15, c[0x0][0x500] ;  /* 0x00014000ff0f9b82 */ /* 0x000e220000000800 */
[----:B------:R-:W-:-:S04]  /*afa0*/  IMAD R23, R7, 0x8, R25 ;  /* 0x0000000807177824 */ /* 0x000fc800078e0219 */
[----:B------:R-:W1:Y:S02]  /*afb0*/  SYNCS.PHASECHK.TRANS64.TRYWAIT P0, [R23+URZ+0x18], R14 ;  /* 0x0000180e170075a7 */ /* 0x000e64000800017f */
[----:B-1----:R-:W-:Y:S05]  /*afc0*/  @!P0 BRA `(.L_x_300) ;  /* 0x0000000c00848947 */ /* 0x002fea0003800000 */
.L_x_318:
[----:B-1----:R-:W-:Y:S01]  /*afd0*/  PRMT R14, R8, 0x9910, RZ ;  /* 0x00009910080e7816 */ /* 0x002fe200000000ff */
[----:B0-----:R0:W-:Y:S03]  /*afe0*/  @!P1 SYNCS.ARRIVE.TRANS64 RZ, [R23+URZ], R15 ;  /* 0x0000000f17ff99a7 */ /* 0x0011e6000800003f */
[----:B------:R-:W-:-:S13]  /*aff0*/  ISETP.NE.AND P0, PT, R14, 0x2, PT ;  /* 0x000000020e00780c */ /* 0x000fda0003f05270 */
[----:B0-----:R-:W-:Y:S05]  /*b000*/  @P0 BRA `(.L_x_301) ;  /* 0x0000000000040947 */ /* 0x001fea0003800000 */
[----:B------:R-:W-:Y:S01]  /*b010*/  BPT.TRAP 0x1 ;  /* 0x000000040000795c */ /* 0x000fe20000300000 */
.L_x_301:
[----:B------:R-:W-:Y:S01]  /*b020*/  IMAD.SHL.U32 R14, R7, 0x8000, RZ ;  /* 0x00008000070e7824 */ /* 0x000fe200078e00ff */
[----:B------:R-:W-:Y:S01]  /*b030*/  R2UR UR34, R22 ;  /* 0x00000000162272ca */ /* 0x000fe200000e0000 */
[----:B------:R-:W-:Y:S01]  /*b040*/  VIADD R4, R4, 0xffffffff ;  /* 0xffffffff04047836 */ /* 0x000fe20000000000 */
[----:B------:R-:W-:Y:S01]  /*b050*/  R2UR UR33, R23 ;  /* 0x00000000172172ca */ /* 0x000fe200000e0000 */
[----:B------:R-:W-:Y:S01]  /*b060*/  IMAD.IADD R15, R25, 0x1, R14 ;  /* 0x00000001190f7824 */ /* 0x000fe200078e020e */
[----:B------:R-:W-:Y:S01]  /*b070*/  LOP3.LUT R14, R14, 0x2000, R9, 0xf8, !PT ;  /* 0x000020000e0e7812 */ /* 0x000fe200078ef809 */
[----:B------:R-:W-:Y:S01]  /*b080*/  UIADD3 UR14, UP0, UR38, 0xf0, URZ ;  /* 0x000000f0260e7890 */ /* 0x000fe2000ff1e03f */
[----:B------:R-:W-:Y:S01]  /*b090*/  R2UR UR36, R6 ;  /* 0x00000000062472ca */ /* 0x000fe200000e0000 */
[----:B------:R-:W-:Y:S01]  /*b0a0*/  UIADD3 UR40, UP1, UR38, 0x1f0, URZ ;  /* 0x000001f026287890 */ /* 0x000fe2000ff3e03f */
[----:B------:R-:W-:Y:S01]  /*b0b0*/  R2UR UR24, R15 ;  /* 0x000000000f1872ca */ /* 0x000fe200000e0000 */
[----:B------:R-:W-:Y:S01]  /*b0c0*/  IMAD R14, R14, 0x2, R25 ;  /* 0x000000020e0e7824 */ /* 0x000fe200078e0219 */
[----:B------:R-:W-:Y:S01]  /*b0d0*/  R2UR UR35, R20 ;  /* 0x00000000142372ca */ /* 0x000fe200000e0000 */
[----:B------:R-:W-:Y:S01]  /*b0e0*/  UIADD3.X UR15, URZ, UR39, URZ, UP0, !UPT ;  /* 0x000000273f0f7290 */ /* 0x000fe200087fe43f */
[----:B------:R-:W-:Y:S01]  /*b0f0*/  R2UR UR19, R21 ;  /* 0x00000000151372ca */ /* 0x000fe200000e0000 */
[----:B------:R-:W-:Y:S01]  /*b100*/  UIADD3 UR26, UR34, 0x40, URZ ;  /* 0x00000040221a7890 */ /* 0x000fe2000fffe03f */
[----:B------:R-:W-:Y:S01]  /*b110*/  R2UR UR8, R14 ;  /* 0x000000000e0872ca */ /* 0x000fe200000e0000 */
[----:B------:R-:W-:Y:S01]  /*b120*/  UIADD3.X UR41, URZ, UR39, URZ, UP1, !UPT ;  /* 0x000000273f297290 */ /* 0x000fe20008ffe43f */
[----:B------:R-:W-:Y:S01]  /*b130*/  ISETP.GT.AND P1, PT, R4, 0x1, PT ;  /* 0x000000010400780c */ /* 0x000fe20003f24270 */
[----:B------:R-:W-:Y:S01]  /*b140*/  VIADD R7, R7, 0x1 ;  /* 0x0000000107077836 */ /* 0x000fe20000000000 */
[----:B------:R-:W-:Y:S01]  /*b150*/  UMOV UR22, 0x0 ;  /* 0x0000000000167882 */ /* 0x000fe20000000000 */
[----:B------:R-:W-:Y:S01]  /*b160*/  UMOV UR23, 0x10000000 ;  /* 0x1000000000177882 */ /* 0x000fe20000000000 */
[----:B------:R-:W-:Y:S01]  /*b170*/  UMOV UR25, UR33 ;  /* 0x0000002100197c82 */ /* 0x000fe20008000000 */
[----:B------:R-:W-:Y:S01]  /*b180*/  UIADD3 UR32, UR24, 0x100, URZ ;  /* 0x0000010018207890 */ /* 0x000fe2000fffe03f */
[----:B------:R-:W-:Y:S01]  /*b190*/  ISETP.NE.AND P0, PT, R7, 0x3, PT ;  /* 0x000000030700780c */ /* 0x000fe20003f05270 */
[----:B------:R-:W-:Y:S01]  /*b1a0*/  UIADD3 UR24, UR24, 0x4100, URZ ;  /* 0x0000410018187890 */ /* 0x000fe2000fffe03f */
[----:B------:R-:W-:Y:S01]  /*b1b0*/  VIADD R22, R22, 0x80 ;  /* 0x0000008016167836 */ /* 0x000fe20000000000 */
[----:B------:R-:W-:Y:S01]  /*b1c0*/  UMOV UR28, UR36 ;  /* 0x00000024001c7c82 */ /* 0x000fe20008000000 */
[----:B------:R-:W-:Y:S01]  /*b1d0*/  UMOV UR27, UR35 ;  /* 0x00000023001b7c82 */ /* 0x000fe20008000000 */
[----:B------:R-:W-:Y:S01]  /*b1e0*/  UIADD3 UR16, UR8, 0x18100, URZ ;  /* 0x0001810008107890 */ /* 0x000fe2000fffe03f */
[----:B------:R-:W-:Y:S01]  /*b1f0*/  SEL R14, RZ, 0x1, P0 ;  /* 0x00000001ff0e7807 */ /* 0x000fe20000000000 */
[----:B------:R-:W-:Y:S01]  /*b200*/  UIADD3 UR8, UR8, 0x20100, URZ ;  /* 0x0002010008087890 */ /* 0x000fe2000fffe03f */
[----:B------:R0:W-:Y:S01]  /*b210*/  UTMALDG.3D [UR32], [UR14], desc[UR22] ;  /* 0x000016200e0075b4 */ /* 0x0001e20008011000 */
[----:B------:R-:W-:Y:S01]  /*b220*/  UMOV UR13, 0x30000 ;  /* 0x00030000000d7882 */ /* 0x000fe20000000000 */
[----:B------:R-:W-:Y:S01]  /*b230*/  UMOV UR17, UR33 ;  /* 0x0000002100117c82 */ /* 0x000fe20008000000 */
[----:B------:R-:W-:Y:S01]  /*b240*/  UMOV UR18, UR34 ;  /* 0x0000002200127c82 */ /* 0x000fe20008000000 */
[----:B------:R-:W-:Y:S01]  /*b250*/  UMOV UR20, UR36 ;  /* 0x0000002400147c82 */ /* 0x000fe20008000000 */
[----:B------:R-:W-:Y:S01]  /*b260*/  UMOV UR9, UR33 ;  /* 0x0000002100097c82 */ /* 0x000fe20008000000 */
[----:B------:R-:W-:Y:S01]  /*b270*/  UMOV UR11, UR19 ;  /* 0x00000013000b7c82 */ /* 0x000fe20008000000 */
[----:B------:R-:W-:Y:S01]  /*b280*/  UMOV UR12, UR36 ;  /* 0x00000024000c7c82 */ /* 0x000fe20008000000 */
[----:B------:R0:W-:Y:S01]  /*b290*/  UTMALDG.3D [UR24], [UR14], desc[UR22] ;  /* 0x000016180e0075b4 */ /* 0x0001e20008011000 */
[----:B------:R-:W-:Y:S01]  /*b2a0*/  UMOV UR10, UR26 ;  /* 0x0000001a000a7c82 */ /* 0x000fe20008000000 */
[----:B------:R-:W-:-:S02]  /*b2b0*/  LOP3.LUT R5, R5, R14, RZ, 0x3c, !PT ;  /* 0x0000000e05057212 */ /* 0x000fc400078e3cff */
[----:B------:R-:W-:Y:S01]  /*b2c0*/  SEL R7, R7, RZ, P0 ;  /* 0x000000ff07077207 */ /* 0x000fe20000000000 */
[----:B------:R0:W-:Y:S01]  /*b2d0*/  UTMALDG.3D.MULTICAST [UR16], [UR40], UR13, desc[UR22] ;  /* 0x00001610280073b4 */ /* 0x0001e2000801180d */
[----:B------:R0:W-:Y:S02]  /*b2e0*/  UTMALDG.3D.MULTICAST [UR8], [UR40], UR13, desc[UR22] ;  /* 0x00001608280073b4 */ /* 0x0001e4000801180d */
[----:B0-----:R-:W-:Y:S05]  /*b2f0*/  @P1 BRA `(.L_x_302) ;  /* 0xfffffffc00101947 */ /* 0x001fea000383ffff */
.L_x_299:
[----:B------:R-:W-:Y:S05]  /*b300*/  BSYNC B1 ;  /* 0x0000000000017941 */ /* 0x000fea0003800000 */
.L_x_298:
[----:B------:R-:W-:Y:S01]  /*b310*/  LOP3.LUT P1, RZ, R11, 0xff, RZ, 0xc0, !PT ;  /* 0x000000ff0bff7812 */ /* 0x000fe2000782c0ff */
[C---:B------:R-:W-:Y:S01]  /*b320*/  IMAD.IADD R6, R10.reuse, 0x1, R3 ;  /* 0x000000010a067824 */ /* 0x040fe200078e0203 */
[----:B------:R-:W-:Y:S01]  /*b330*/  ULDC.64 UR8, c[0x0][0x650] ;  /* 0x0001940000087ab9 */ /* 0x000fe20000000a00 */
[----:B------:R-:W-:Y:S01]  /*b340*/  ISETP.GE.U32.AND P2, PT, R10, 0x3, PT ;  /* 0x000000030a00780c */ /* 0x000fe20003f46070 */
[----:B------:R-:W-:Y:S01]  /*b350*/  BSSY B1, `(.L_x_303) ;  /* 0x000006c000017945 */ /* 0x000fe20003800000 */
[----:B------:R-:W-:Y:S01]  /*b360*/  IMAD.MOV.U32 R20, RZ, RZ, -0x1 ;  /* 0xffffffffff147424 */ /* 0x000fe200078e00ff */
[----:B------:R-:W-:Y:S01]  /*b370*/  ISETP.GT.U32.AND P0, PT, R6, 0x2, PT ;  /* 0x000000020600780c */ /* 0x000fe20003f04070 */
[----:B------:R-:W-:Y:S01]  /*b380*/  IMAD.MOV.U32 R21, RZ, RZ, -0x1 ;  /* 0xffffffffff157424 */ /* 0x000fe200078e00ff */
[----:B------:R-:W-:Y:S02]  /*b390*/  PRMT R11, RZ, 0x7610, R11 ;  /* 0x00007610ff0b7816 */ /* 0x000fe4000000000b */
[----:B------:R-:W-:-:S03]  /*b3a0*/  ISETP.LT.U32.AND P0, PT, R10, 0x3, P0 ;  /* 0x000000030a00780c */ /* 0x000fc60000701070 */
[----:B------:R-:W0:Y:S01]  /*b3b0*/  @P1 S2R R5, SR_CgaCtaId ;  /* 0x0000000000051919 */ /* 0x000e220000008800 */
[----:B------:R-:W-:-:S04]  /*b3c0*/  @P1 MOV R4, 0x400 ;  /* 0x0000040000041802 */ /* 0x000fc80000000f00 */
[----:B0-----:R-:W-:Y:S01]  /*b3d0*/  @P1 LEA R3, R5, R4, 0x18 ;  /* 0x0000000405031211 */ /* 0x001fe200078ec0ff */
[----:B------:R-:W-:-:S03]  /*b3e0*/  IMAD.WIDE.U32 R4, R6, -0x55555555, RZ ;  /* 0xaaaaaaab06047825 */ /* 0x000fc600078e00ff */
[----:B------:R0:W-:Y:S01]  /*b3f0*/  @P1 SYNCS.ARRIVE.TRANS64.A1T0 RZ, [R3+URZ+0x48], RZ ;  /* 0x000048ff03ff19a7 */ /* 0x0001e2000810003f */
[----:B------:R-:W-:Y:S02]  /*b400*/  IADD3 R16, P1, R16, UR30, RZ ;  /* 0x0000001e10107c10 */ /* 0x000fe4000ff3e0ff */
[----:B------:R-:W-:Y:S02]  /*b410*/  SHF.R.U32.HI R5, RZ, 0x1, R5 ;  /* 0x00000001ff057819 */ /* 0x000fe40000011605 */
[----:B------:R-:W-:Y:S02]  /*b420*/  IADD3.X R17, R17, UR7, RZ, P1, !PT ;  /* 0x0000000711117c10 */ /* 0x000fe40008ffe4ff */
[----:B------:R-:W-:Y:S02]  /*b430*/  PRMT R4, RZ, 0x7610, R4 ;  /* 0x00007610ff047816 */ /* 0x000fe40000000004 */
[----:B0-----:R-:W-:Y:S02]  /*b440*/  SEL R3, RZ, 0x1, !P0 ;  /* 0x00000001ff037807 */ /* 0x001fe40004000000 */
[----:B------:R-:W-:-:S02]  /*b450*/  ISETP.GE.U32.AND P0, PT, R16, UR8, PT ;  /* 0x0000000810007c0c */ /* 0x000fc4000bf06070 */
[----:B------:R-:W-:Y:S01]  /*b460*/  LOP3.LUT R0, R0, R3, RZ, 0x3c, !PT ;  /* 0x0000000300007212 */ /* 0x000fe200078e3cff */
[----:B------:R-:W-:Y:S01]  /*b470*/  IMAD R3, R5, -0x3, R6 ;  /* 0xfffffffd05037824 */ /* 0x000fe200078e0206 */
[----:B------:R-:W-:Y:S01]  /*b480*/  ISETP.GE.U32.AND.EX P0, PT, R17, UR9, PT, P0 ;  /* 0x0000000911007c0c */ /* 0x000fe2000bf06100 */
[----:B------:R-:W-:Y:S01]  /*b490*/  IMAD.MOV.U32 R6, RZ, RZ, -0x1 ;  /* 0xffffffffff067424 */ /* 0x000fe200078e00ff */
[----:B------:R-:W-:-:S11]  /*b4a0*/  @P2 LOP3.LUT R0, R0, 0x1, R5, 0x78, !PT ;  /* 0x0000000100002812 */ /* 0x000fd600078e7805 */
[----:B------:R-:W-:Y:S05]  /*b4b0*/  @P0 BRA `(.L_x_304) ;  /* 0x0000000400540947 */ /* 0x000fea0003800000 */
[----:B------:R-:W0:Y:S01]  /*b4c0*/  S2R R15, SR_CTAID.X ;  /* 0x00000000000f7919 */ /* 0x000e220000002500 */
[----:B------:R-:W-:Y:S01]  /*b4d0*/  ULDC.64 UR8, c[0x0][0x628] ;  /* 0x00018a0000087ab9 */ /* 0x000fe20000000a00 */
[----:B------:R-:W-:Y:S01]  /*b4e0*/  ULDC UR11, c[0x0][0x630] ;  /* 0x00018c00000b7ab9 */ /* 0x000fe20000000800 */
[----:B------:R-:W-:Y:S01]  /*b4f0*/  ISETP.NE.U32.AND P0, PT, RZ, UR8, PT ;  /* 0x00000008ff007c0c */ /* 0x000fe2000bf05070 */
[----:B------:R-:W1:Y:S01]  /*b500*/  S2R R20, SR_CTAID.Y ;  /* 0x0000000000147919 */ /* 0x000e620000002600 */
[----:B------:R-:W-:Y:S01]  /*b510*/  ULDC UR12, c[0x0][0x150] ;  /* 0x00005400000c7ab9 */ /* 0x000fe20000000800 */
[----:B------:R-:W-:Y:S01]  /*b520*/  IMAD.MOV.U32 R4, RZ, RZ, R16 ;  /* 0x000000ffff047224 */ /* 0x000fe200078e0010 */
[----:B------:R-:W-:Y:S01]  /*b530*/  ISETP.NE.AND.EX P0, PT, RZ, UR9, PT, P0 ;  /* 0x00000009ff007c0c */ /* 0x000fe2000bf05300 */
[----:B------:R-:W-:Y:S01]  /*b540*/  IMAD.MOV.U32 R5, RZ, RZ, R17 ;  /* 0x000000ffff057224 */ /* 0x000fe200078e0011 */
[----:B0-----:R-:W-:-:S11]  /*b550*/  I2FP.F32.U32 R22, R15 ;  /* 0x0000000f00167245 */ /* 0x001fd60000201000 */
[----:B------:R-:W-:Y:S05]  /*b560*/  @!P0 BRA `(.L_x_305) ;  /* 0x0000000000288947 */ /* 0x000fea0003800000 */
[----:B------:R-:W-:Y:S02]  /*b570*/  ULDC UR10, c[0x0][0x634] ;  /* 0x00018d00000a7ab9 */ /* 0x000fe40000000800 */
[----:B------:R-:W-:-:S05]  /*b580*/  IADD3 R5, P0, R16, UR10, RZ ;  /* 0x0000000a10057c10 */ /* 0x000fca000ff1e0ff */
[----:B------:R-:W-:-:S04]  /*b590*/  IMAD.X R21, RZ, RZ, R17, P0 ;  /* 0x000000ffff157224 */ /* 0x000fc800000e0611 */
[----:B------:R-:W-:-:S04]  /*b5a0*/  IMAD.WIDE.U32 R6, R21, UR8, RZ ;  /* 0x0000000815067c25 */ /* 0x000fc8000f8e00ff */
[----:B------:R-:W-:-:S04]  /*b5b0*/  IMAD.WIDE.U32 R6, P0, R5, UR9, R6 ;  /* 0x0000000905067c25 */ /* 0x000fc8000f800006 */
[----:B------:R-:W-:-:S04]  /*b5c0*/  IMAD.WIDE.U32 R4, R5, UR8, RZ ;  /* 0x0000000805047c25 */ /* 0x000fc8000f8e00ff */
[----:B------:R-:W-:Y:S01]  /*b5d0*/  IMAD.MOV.U32 R4, RZ, RZ, R7 ;  /* 0x000000ffff047224 */ /* 0x000fe200078e0007 */
[----:B------:R-:W-:Y:S01]  /*b5e0*/  IADD3 RZ, P1, R5, R6, RZ ;  /* 0x0000000605ff7210 */ /* 0x000fe20007f3e0ff */
[----:B------:R-:W-:-:S04]  /*b5f0*/  IMAD.X R5, RZ, RZ, RZ, P0 ;  /* 0x000000ffff057224 */ /* 0x000fc800000e06ff */
[----:B------:R-:W-:-:S08]  /*b600*/  IMAD.WIDE.U32.X R4, R21, UR9, R4, P1 ;  /* 0x0000000915047c25 */ /* 0x000fd000088e0404 */
.L_x_305:
[--C-:B------:R-:W-:Y:S01]  /*b610*/  SHF.R.U64 R14, R4, UR11, R5.reuse ;  /* 0x0000000b040e7c19 */ /* 0x100fe20008001205 */
[----:B------:R-:W-:Y:S01]  /*b620*/  FMUL R22, R22, UR12 ;  /* 0x0000000c16167c20 */ /* 0x000fe20008400000 */
[----:B------:R-:W-:Y:S01]  /*b630*/  SHF.R.U32.HI R4, RZ, UR11, R5 ;  /* 0x0000000bff047c19 */ /* 0x000fe20008011605 */
[----:B------:R-:W0:Y:S01]  /*b640*/  LDC R6, c[0x0][0x144] ;  /* 0x00005100ff067b82 */ /* 0x000e220000000800 */
[----:B------:R-:W-:Y:S01]  /*b650*/  IADD3 R5, P0, RZ, -R14, RZ ;  /* 0x8000000eff057210 */ /* 0x000fe20007f1e0ff */
[----:B------:R-:W-:Y:S01]  /*b660*/  ULDC UR10, c[0x0][0x154] ;  /* 0x00005500000a7ab9 */ /* 0x000fe20000000800 */
[----:B-1----:R-:W-:Y:S01]  /*b670*/  I2FP.F32.U32 R7, R20 ;  /* 0x0000001400077245 */ /* 0x002fe20000201000 */
[----:B------:R-:W1:Y:S01]  /*b680*/  F2I.U32.TRUNC.NTZ R22, R22 ;  /* 0x0000001600167305 */ /* 0x000e62000020f000 */
[----:B------:R-:W-:Y:S01]  /*b690*/  ULDC.64 UR8, c[0x0][0x620] ;  /* 0x0001880000087ab9 */ /* 0x000fe20000000a00 */
[----:B------:R-:W-:Y:S01]  /*b6a0*/  IMAD.X R4, RZ, RZ, ~R4, P0 ;  /* 0x000000ffff047224 */ /* 0x000fe200000e0e04 */
[----:B------:R-:W-:Y:S01]  /*b6b0*/  ISETP.NE.AND P2, PT, R2, 0x1, PT ;  /* 0x000000010200780c */ /* 0x000fe20003f45270 */
[----:B------:R-:W-:Y:S01]  /*b6c0*/  FMUL R23, R7, UR10 ;  /* 0x0000000a07177c20 */ /* 0x000fe20008400000 */
[----:B------:R-:W2:Y:S01]  /*b6d0*/  LDC R25, c[0x0][0x148] ;  /* 0x00005200ff197b82 */ /* 0x000ea20000000800 */
[----:B------:R-:W-:Y:S01]  /*b6e0*/  IMAD R4, R4, UR8, RZ ;  /* 0x0000000804047c24 */ /* 0x000fe2000f8e02ff */
[----:B------:R-:W-:-:S02]  /*b6f0*/  ULDC.64 UR10, c[0x0][0x640] ;  /* 0x00019000000a7ab9 */ /* 0x000fc40000000a00 */
[----:B------:R-:W-:Y:S01]  /*b700*/  ISETP.NE.U32.AND P0, PT, RZ, UR10, PT ;  /* 0x0000000aff007c0c */ /* 0x000fe2000bf05070 */
[----:B------:R-:W3:Y:S01]  /*b710*/  F2I.U32.TRUNC.NTZ R23, R23 ;  /* 0x0000001700177305 */ /* 0x000ee2000020f000 */
[C---:B------:R-:W-:Y:S02]  /*b720*/  IMAD R7, R5.reuse, UR9, R4 ;  /* 0x0000000905077c24 */ /* 0x040fe4000f8e0204 */
[----:B------:R-:W-:Y:S01]  /*b730*/  IMAD.WIDE.U32 R4, R5, UR8, R16 ;  /* 0x0000000805047c25 */ /* 0x000fe2000f8e0010 */
[----:B------:R-:W-:Y:S01]  /*b740*/  ULDC UR8, c[0x0][0x618] ;  /* 0x0001860000087ab9 */ /* 0x000fe20000000800 */
[----:B------:R-:W-:Y:S02]  /*b750*/  ISETP.NE.AND.EX P0, PT, RZ, UR11, PT, P0 ;  /* 0x0000000bff007c0c */ /* 0x000fe4000bf05300 */
[----:B------:R-:W-:Y:S02]  /*b760*/  IMAD.IADD R5, R5, 0x1, R7 ;  /* 0x0000000105057824 */ /* 0x000fe400078e0207 */
[----:B-1----:R-:W-:-:S03]  /*b770*/  IMAD.MOV R22, RZ, RZ, -R22 ;  /* 0x000000ffff167224 */ /* 0x002fc600078e0a16 */
[----:B------:R-:W-:Y:S01]  /*b780*/  SHF.R.U64 R21, R4, UR8, R5 ;  /* 0x0000000804157c19 */ /* 0x000fe20008001205 */
[----:B0-----:R-:W-:Y:S01]  /*b790*/  IMAD R15, R6, R22, R15 ;  /* 0x00000016060f7224 */ /* 0x001fe200078e020f */
[----:B------:R-:W-:Y:S01]  /*b7a0*/  SHF.R.U32.HI R4, RZ, UR8, R5 ;  /* 0x00000008ff047c19 */ /* 0x000fe20008011605 */
[----:B------:R-:W-:Y:S01]  /*b7b0*/  ULDC UR8, c[0x0][0x608] ;  /* 0x0001820000087ab9 */ /* 0x000fe20000000800 */
[----:B---3--:R-:W-:Y:S02]  /*b7c0*/  IMAD.MOV R6, RZ, RZ, -R23 ;  /* 0x000000ffff067224 */ /* 0x008fe400078e0a17 */
[--C-:B------:R-:W-:Y:S02]  /*b7d0*/  SHF.R.U64 R22, R21, UR8, R4.reuse ;  /* 0x0000000815167c19 */ /* 0x100fe40008001204 */
[----:B------:R-:W-:Y:S01]  /*b7e0*/  SHF.R.U32.HI R5, RZ, UR8, R4 ;  /* 0x00000008ff057c19 */ /* 0x000fe20008011604 */
[----:B------:R-:W-:Y:S01]  /*b7f0*/  ULDC UR8, c[0x0][0x658] ;  /* 0x0001960000087ab9 */ /* 0x000fe20000000800 */
[----:B--2---:R-:W-:-:S02]  /*b800*/  @P2 IMAD R15, R25, R6, R20 ;  /* 0x00000006190f2224 */ /* 0x004fc400078e0214 */
[--C-:B------:R-:W-:Y:S02]  /*b810*/  SHF.R.U64 R20, R22, UR8, R5.reuse ;  /* 0x0000000816147c19 */ /* 0x100fe40008001205 */
[----:B------:R-:W-:-:S03]  /*b820*/  SHF.R.U32.HI R23, RZ, UR8, R5 ;  /* 0x00000008ff177c19 */ /* 0x000fc60008011605 */
[----:B------:R-:W-:Y:S02]  /*b830*/  IMAD.MOV.U32 R6, RZ, RZ, R20 ;  /* 0x000000ffff067224 */ /* 0x000fe400078e0014 */
[----:B------:R-:W-:Y:S01]  /*b840*/  IMAD.MOV.U32 R5, RZ, RZ, R23 ;  /* 0x000000ffff057224 */ /* 0x000fe200078e0017 */
[----:B------:R-:W-:Y:S06]  /*b850*/  @!P0 BRA `(.L_x_306) ;  /* 0x00000000002c8947 */ /* 0x000fec0003800000 */
        /* <DEDUP_REMOVED lines=9> */
[----:B------:R-:W-:-:S04]  /*b8f0*/  IMAD.WIDE.U32.X R4, R23, UR11, R4, P1 ;  /* 0x0000000b17047c25 */ /* 0x000fc800088e0404 */
[----:B------:R-:W-:-:S07]  /*b900*/  IMAD.MOV.U32 R6, RZ, RZ, R4 ;  /* 0x000000ffff067224 */ /* 0x000fce00078e0004 */
.L_x_306:
[----:B------:R-:W-:Y:S01]  /*b910*/  ULDC UR8, c[0x0][0x648] ;  /* 0x0001920000087ab9 */ /* 0x000fe20000000800 */
[----:B------:R-:W-:Y:S01]  /*b920*/  LOP3.LUT R4, R22, UR6, RZ, 0xc0, !PT ;  /* 0x0000000616047c12 */ /* 0x000fe2000f8ec0ff */
[----:B------:R-:W-:Y:S01]  /*b930*/  ULDC UR9, c[0x0][0x610] ;  /* 0x0001840000097ab9 */ /* 0x000fe20000000800 */
[----:B------:R-:W-:Y:S01]  /*b940*/  SHF.R.U64 R5, R6, UR8, R5 ;  /* 0x0000000806057c19 */ /* 0x000fe20008001205 */
[----:B------:R-:W-:Y:S01]  /*b950*/  ULDC UR8, c[0x0][0x638] ;  /* 0x00018e0000087ab9 */ /* 0x000fe20000000800 */
[----:B------:R-:W-:Y:S01]  /*b960*/  LOP3.LUT R21, R21, UR4, RZ, 0xc0, !PT ;  /* 0x0000000415157c12 */ /* 0x000fe2000f8ec0ff */
[----:B------:R-:W-:Y:S02]  /*b970*/  IMAD.MOV.U32 R6, RZ, RZ, R14 ;  /* 0x000000ffff067224 */ /* 0x000fe400078e000e */
[----:B------:R-:W-:Y:S02]  /*b980*/  IMAD.MOV R7, RZ, RZ, -R5 ;  /* 0x000000ffff077224 */ /* 0x000fe400078e0a05 */
[----:B------:R-:W-:-:S02]  /*b990*/  IMAD R4, R5, UR5, R4 ;  /* 0x0000000505047c24 */ /* 0x000fc4000f8e0204 */
[----:B------:R-:W-:Y:S01]  /*b9a0*/  IMAD R20, R7, UR8, R20 ;  /* 0x0000000807147c24 */ /* 0x000fe2000f8e0214 */
[----:B------:R-:W-:Y:S01]  /*b9b0*/  ULDC UR8, c[0x0][0x600] ;  /* 0x0001800000087ab9 */ /* 0x000fe20000000800 */
[----:B------:R-:W-:Y:S02]  /*b9c0*/  IMAD R15, R4, UR9, R15 ;  /* 0x00000009040f7c24 */ /* 0x000fe4000f8e020f */
[----:B------:R-:W-:Y:S02]  /*b9d0*/  IMAD R20, R20, UR8, R21 ;  /* 0x0000000814147c24 */ /* 0x000fe4000f8e0215 */
[----:B------:R-:W-:-:S03]  /*b9e0*/  IMAD.MOV.U32 R4, RZ, RZ, 0x1 ;  /* 0x00000001ff047424 */ /* 0x000fc600078e00ff */
[----:B------:R-:W-:Y:S02]  /*b9f0*/  SEL R21, R20, R15, !P2 ;  /* 0x0000000f14157207 */ /* 0x000fe40005000000 */
[----:B------:R-:W-:-:S07]  /*ba00*/  SEL R20, R15, R20, !P2 ;  /* 0x000000140f147207 */ /* 0x000fce0005000000 */
.L_x_304:
[----:B------:R-:W-:Y:S05]  /*ba10*/  BSYNC B1 ;  /* 0x0000000000017941 */ /* 0x000fea0003800000 */
.L_x_303:
[----:B------:R-:W-:-:S13]  /*ba20*/  LOP3.LUT P0, RZ, R4, 0xff, RZ, 0xc0, !PT ;  /* 0x000000ff04ff7812 */ /* 0x000fda000780c0ff */
[----:B------:R-:W-:Y:S05]  /*ba30*/  @P0 BRA `(.L_x_307) ;  /* 0xfffffff4000c0947 */ /* 0x000fea000383ffff */
[----:B------:R-:W-:Y:S05]  /*ba40*/  BSYNC B0 ;  /* 0x0000000000007941 */ /* 0x000fea0003800000 */
.L_x_296:
[----:B------:R-:W-:-:S03]  /*ba50*/  UMOV UR8, 0xffffffff ;  /* 0xffffffff00087882 */ /* 0x000fc60000000000 */
[----:B------:R-:W-:Y:S05]  /*ba60*/  BRA.DIV UR8, `(.L_x_308) ;  /* 0x0000000208f07947 */ /* 0x000fea000b800000 */
[----:B------:R-:W-:-:S13]  /*ba70*/  ELECT P6, URZ, PT ;  /* 0x00000000003f782f */ /* 0x000fda00038c0000 */
.L_x_321:
[----:B------:R-:W-:Y:S04]  /*ba80*/  BSSY B0, `(.L_x_309) ;  /* 0x0000022000007945 */ /* 0x000fe80003800000 */
[----:B------:R-:W-:Y:S05]  /*ba90*/  @!P6 BRA `(.L_x_310) ;  /* 0x000000000080e947 */ /* 0x000fea0003800000 */
[----:B------:R-:W-:-:S04]  /*baa0*/  LOP3.LUT R19, R19, 0x2, RZ, 0xfc, !PT ;  /* 0x0000000213137812 */ /* 0x000fc800078efcff */
[----:B------:R-:W-:-:S13]  /*bab0*/  ISETP.NE.AND P0, PT, R19, 0x3, PT ;  /* 0x000000031300780c */ /* 0x000fda0003f05270 */
[----:B------:R-:W-:Y:S05]  /*bac0*/  @!P0 BRA `(.L_x_311) ;  /* 0x0000000000048947 */ /* 0x000fea0003800000 */
[----:B------:R-:W-:Y:S01]  /*bad0*/  BPT.TRAP 0x1 ;  /* 0x000000040000795c */ /* 0x000fe20000300000 */
.L_x_311:
[----:B------:R-:W0:Y:S01]  /*bae0*/  S2R R5, SR_CgaCtaId ;  /* 0x0000000000057919 */ /* 0x000e220000008800 */
[----:B------:R-:W-:Y:S02]  /*baf0*/  MOV R2, 0x400 ;  /* 0x0000040000027802 */ /* 0x000fe40000000f00 */
[----:B------:R-:W-:Y:S02]  /*bb00*/  SHF.L.U32 R4, R0, 0x1f, RZ ;  /* 0x0000001f00047819 */ /* 0x000fe400000006ff */
[----:B0-----:R-:W-:-:S05]  /*bb10*/  LEA R2, R5, R2, 0x18 ;  /* 0x0000000205027211 */ /* 0x001fca00078ec0ff */
[----:B------:R-:W-:-:S04]  /*bb20*/  VIADD R2, R2, 0x18 ;  /* 0x0000001802027836 */ /* 0x000fc80000000000 */
[C---:B------:R-:W-:Y:S02]  /*bb30*/  IMAD R7, R3.reuse, 0x8, R2 ;  /* 0x0000000803077824 */ /* 0x040fe400078e0202 */
[----:B------:R-:W-:Y:S02]  /*bb40*/  VIADD R3, R3, 0x1 ;  /* 0x0000000103037836 */ /* 0x000fe40000000000 */
[----:B------:R-:W0:Y:S03]  /*bb50*/  SYNCS.PHASECHK.TRANS64.TRYWAIT P0, [R7+URZ], R4 ;  /* 0x00000004070075a7 */ /* 0x000e26000800017f */
[----:B------:R-:W-:-:S04]  /*bb60*/  ISETP.NE.AND P1, PT, R3, 0x3, PT ;  /* 0x000000030300780c */ /* 0x000fc80003f25270 */
[----:B------:R-:W-:Y:S02]  /*bb70*/  SEL R5, RZ, 0x1, P1 ;  /* 0x00000001ff057807 */ /* 0x000fe40000800000 */
[----:B------:R-:W-:Y:S02]  /*bb80*/  SEL R3, R3, RZ, P1 ;  /* 0x000000ff03037207 */ /* 0x000fe40000800000 */
[----:B------:R-:W-:-:S03]  /*bb90*/  LOP3.LUT R9, R0, R5, RZ, 0x3c, !PT ;  /* 0x0000000500097212 */ /* 0x000fc600078e3cff */
[----:B------:R-:W-:Y:S01]  /*bba0*/  IMAD R6, R3, 0x8, R2 ;  /* 0x0000000803067824 */ /* 0x000fe200078e0202 */
[----:B------:R-:W-:Y:S01]  /*bbb0*/  SHF.L.U32 R5, R9, 0x1f, RZ ;  /* 0x0000001f09057819 */ /* 0x000fe200000006ff */
[----:B0-----:R-:W-:Y:S06]  /*bbc0*/  @!P0 BRA `(.L_x_312) ;  /* 0x0000000000b88947 */ /* 0x001fec0003800000 */
.L_x_322:
[----:B------:R-:W1:Y:S01]  /*bbd0*/  SYNCS.PHASECHK.TRANS64.TRYWAIT P0, [R6+URZ], R5 ;  /* 0x00000005060075a7 */ /* 0x000e62000800017f */
[----:B------:R-:W-:-:S05]  /*bbe0*/  VIADD R0, R3, 0x1 ;  /* 0x0000000103007836 */ /* 0x000fca0000000000 */
[----:B------:R-:W-:-:S04]  /*bbf0*/  ISETP.NE.AND P1, PT, R0, 0x3, PT ;  /* 0x000000030000780c */ /* 0x000fc80003f25270 */
[----:B0-----:R-:W-:Y:S02]  /*bc00*/  SEL R4, RZ, 0x1, P1 ;  /* 0x00000001ff047807 */ /* 0x001fe40000800000 */
[----:B------:R-:W-:Y:S02]  /*bc10*/  SEL R3, R0, RZ, P1 ;  /* 0x000000ff00037207 */ /* 0x000fe40000800000 */
[----:B------:R-:W-:Y:S01]  /*bc20*/  LOP3.LUT R0, R9, R4, RZ, 0x3c, !PT ;  /* 0x0000000409007212 */ /* 0x000fe200078e3cff */
[----:B-1----:R-:W-:Y:S06]  /*bc30*/  @!P0 BRA `(.L_x_313) ;  /* 0x0000000000b08947 */ /* 0x002fec0003800000 */
.L_x_323:
[----:B------:R-:W-:Y:S01]  /*bc40*/  IMAD R3, R3, 0x8, R2 ;  /* 0x0000000803037824 */ /* 0x000fe200078e0202 */
[----:B------:R-:W-:-:S07]  /*bc50*/  SHF.L.U32 R0, R0, 0x1f, RZ ;  /* 0x0000001f00007819 */ /* 0x000fce00000006ff */
.L_x_314:
[----:B-1----:R1:W2:Y:S02]  /*bc60*/  SYNCS.PHASECHK.TRANS64.TRYWAIT P0, [R3+URZ], R0 ;  /* 0x00000000030075a7 */ /* 0x0022a4000800017f */
[----:B--2---:R-:W-:Y:S05]  /*bc70*/  @!P0 NANOSLEEP.SYNCS 0x989680 ;  /* 0x009896800000895d */ /* 0x004fea0003900000 */
[----:B------:R-:W2:Y:S02]  /*bc80*/  @!P0 SYNCS.PHASECHK.TRANS64 P0, [R3+URZ], R0 ;  /* 0x00000000030085a7 */ /* 0x000ea4000800007f */
[----:B--2---:R-:W-:Y:S05]  /*bc90*/  @!P0 BRA `(.L_x_314) ;  /* 0xfffffffc00f08947 */ /* 0x004fea000383ffff */
.L_x_310:
[----:B------:R-:W-:Y:S05]  /*bca0*/  BSYNC B0 ;  /* 0x0000000000007941 */ /* 0x000fea0003800000 */
.L_x_309:
[----:B------:R-:W-:Y:S05]  /*bcb0*/  EXIT ;  /* 0x000000000000794d */ /* 0x000fea0003800000 */
.L_x_21:
[----:B---3--:R3:W4:Y:S02]  /*bcc0*/  SYNCS.PHASECHK.TRANS64.TRYWAIT P1, [R3+URZ], R0 ;  /* 0x00000000030075a7 */ /* 0x008724000802017f */
[----:B----4-:R-:W-:Y:S05]  /*bcd0*/  @!P1 NANOSLEEP.SYNCS 0x989680 ;  /* 0x009896800000995d */ /* 0x010fea0003900000 */
[----:B------:R-:W4:Y:S02]  /*bce0*/  @!P1 SYNCS.PHASECHK.TRANS64 P1, [R3+URZ], R0 ;  /* 0x00000000030095a7 */ /* 0x000f24000802007f */
[----:B----4-:R-:W-:Y:S05]  /*bcf0*/  @!P1 BRA `(.L_x_21) ;  /* 0xfffffffc00f09947 */ /* 0x010fea000383ffff */
[----:B------:R-:W-:Y:S05]  /*bd00*/  BRA `(.L_x_20) ;  /* 0xffffff5400fc7947 */ /* 0x000fea000383ffff */
.L_x_26:
[----:B-1----:R1:W2:Y:S02]  /*bd10*/  SYNCS.PHASECHK.TRANS64.TRYWAIT P1, [R5+URZ], R4 ;  /* 0x00000004050075a7 */ /* 0x0022a4000802017f */
[----:B--2---:R-:W-:Y:S05]  /*bd20*/  @!P1 NANOSLEEP.SYNCS 0x989680 ;  /* 0x009896800000995d */ /* 0x004fea0003900000 */
[----:B------:R-:W2:Y:S02]  /*bd30*/  @!P1 SYNCS.PHASECHK.TRANS64 P1, [R5+URZ], R4 ;  /* 0x00000004050095a7 */ /* 0x000ea4000802007f */
[----:B--2---:R-:W-:Y:S05]  /*bd40*/  @!P1 BRA `(.L_x_26) ;  /* 0xfffffffc00f09947 */ /* 0x004fea000383ffff */
[----:B------:R-:W-:Y:S05]  /*bd50*/  BRA `(.L_x_25) ;  /* 0xffffff5c00787947 */ /* 0x000fea000383ffff */
.L_x_297:
[----:B------:R-:W-:Y:S01]  /*bd60*/  BSSY B1, `(.L_x_315) ;  /* 0x0000006000017945 */ /* 0x000fe20003800000 */
[----:B------:R-:W-:-:S07]  /*bd70*/  IMAD.MOV.U32 R15, RZ, RZ, -0x1 ;  /* 0xffffffffff0f7424 */ /* 0x000fce00078e00ff */
[----:B------:R-:W-:Y:S05]  /*bd80*/  WARPSYNC.COLLECTIVE R15, `(.L_x_316) ;  /* 0x000000000f0c7348 */ /* 0x000fea0003c00000 */
[----:B------:R-:W-:Y:S02]  /*bd90*/  ELECT P6, UR62, PT ;  /* 0x00000000003e782f */ /* 0x000fe400038c0000 */
[----:B------:R-:W-:Y:S01]  /*bda0*/  MOV R14, UR62 ;  /* 0x0000003e000e7c02 */ /* 0x000fe20008000f00 */
[----:B------:R-:W-:Y:S10]  /*bdb0*/  ENDCOLLECTIVE ;  /* 0x000000000000791b */ /* 0x000ff40003800000 */
.L_x_316:
[----:B------:R-:W-:Y:S05]  /*bdc0*/  BSYNC B1 ;  /* 0x0000000000017941 */ /* 0x000fea0003800000 */
.L_x_315:
[----:B------:R-:W-:Y:S05]  /*bdd0*/  BRA `(.L_x_317) ;  /* 0xfffffff000307947 */ /* 0x000fea000383ffff */
.L_x_300:
[----:B-1----:R1:W2:Y:S02]  /*bde0*/  SYNCS.PHASECHK.TRANS64.TRYWAIT P0, [R23+URZ+0x18], R14 ;  /* 0x0000180e170075a7 */ /* 0x0022a4000800017f */
[----:B--2---:R-:W-:Y:S05]  /*bdf0*/  @!P0 NANOSLEEP.SYNCS 0x989680 ;  /* 0x009896800000895d */ /* 0x004fea0003900000 */
[----:B------:R-:W2:Y:S02]  /*be00*/  @!P0 SYNCS.PHASECHK.TRANS64 P0, [R23+URZ+0x18], R14 ;  /* 0x0000180e170085a7 */ /* 0x000ea4000800007f */
[----:B--2---:R-:W-:Y:S05]  /*be10*/  @!P0 BRA `(.L_x_300) ;  /* 0xfffffffc00f08947 */ /* 0x004fea000383ffff */
[----:B------:R-:W-:Y:S05]  /*be20*/  BRA `(.L_x_318) ;  /* 0xfffffff000687947 */ /* 0x000fea000383ffff */
.L_x_308:
[----:B------:R-:W-:Y:S01]  /*be30*/  BSSY B0, `(.L_x_319) ;  /* 0x0000006000007945 */ /* 0x000fe20003800000 */
[----:B------:R-:W-:-:S07]  /*be40*/  IMAD.MOV.U32 R15, RZ, RZ, -0x1 ;  /* 0xffffffffff0f7424 */ /* 0x000fce00078e00ff */
[----:B------:R-:W-:Y:S05]  /*be50*/  WARPSYNC.COLLECTIVE R15, `(.L_x_320) ;  /* 0x000000000f0c7348 */ /* 0x000fea0003c00000 */
[----:B------:R-:W-:Y:S02]  /*be60*/  ELECT P6, UR62, PT ;  /* 0x00000000003e782f */ /* 0x000fe400038c0000 */
[----:B------:R-:W-:Y:S01]  /*be70*/  MOV R14, UR62 ;  /* 0x0000003e000e7c02 */ /* 0x000fe20008000f00 */
[----:B------:R-:W-:Y:S10]  /*be80*/  ENDCOLLECTIVE ;  /* 0x000000000000791b */ /* 0x000ff40003800000 */
.L_x_320:
[----:B------:R-:W-:Y:S05]  /*be90*/  BSYNC B0 ;  /* 0x0000000000007941 */ /* 0x000fea0003800000 */
.L_x_319:
[----:B------:R-:W-:Y:S05]  /*bea0*/  BRA `(.L_x_321) ;  /* 0xfffffff800f47947 */ /* 0x000fea000383ffff */
.L_x_312:
[----:B0-----:R0:W1:Y:S02]  /*beb0*/  SYNCS.PHASECHK.TRANS64.TRYWAIT P0, [R7+URZ], R4 ;  /* 0x00000004070075a7 */ /* 0x001064000800017f */
[----:B-1----:R-:W-:Y:S05]  /*bec0*/  @!P0 NANOSLEEP.SYNCS 0x989680 ;  /* 0x009896800000895d */ /* 0x002fea0003900000 */
[----:B------:R-:W1:Y:S02]  /*bed0*/  @!P0 SYNCS.PHASECHK.TRANS64 P0, [R7+URZ], R4 ;  /* 0x00000004070085a7 */ /* 0x000e64000800007f */
[----:B-1----:R-:W-:Y:S05]  /*bee0*/  @!P0 BRA `(.L_x_312) ;  /* 0xfffffffc00f08947 */ /* 0x002fea000383ffff */
[----:B------:R-:W-:Y:S05]  /*bef0*/  BRA `(.L_x_322) ;  /* 0xfffffffc00347947 */ /* 0x000fea000383ffff */
.L_x_313:
[----:B0-----:R0:W1:Y:S02]  /*bf00*/  SYNCS.PHASECHK.TRANS64.TRYWAIT P0, [R6+URZ], R5 ;  /* 0x00000005060075a7 */ /* 0x001064000800017f */
[----:B-1----:R-:W-:Y:S05]  /*bf10*/  @!P0 NANOSLEEP.SYNCS 0x989680 ;  /* 0x009896800000895d */ /* 0x002fea0003900000 */
[----:B------:R-:W1:Y:S02]  /*bf20*/  @!P0 SYNCS.PHASECHK.TRANS64 P0, [R6+URZ], R5 ;  /* 0x00000005060085a7 */ /* 0x000e64000800007f */
[----:B-1----:R-:W-:Y:S05]  /*bf30*/  @!P0 BRA `(.L_x_313) ;  /* 0xfffffffc00f08947 */ /* 0x002fea000383ffff */
[----:B------:R-:W-:Y:S05]  /*bf40*/  BRA `(.L_x_323) ;  /* 0xfffffffc003c7947 */ /* 0x000fea000383ffff */
.L_x_324:
[----:B------:R-:W-:-:S00]  /*bf50*/  BRA `(.L_x_324) ;  /* 0xfffffffc00fc7947 */ /* 0x000fc0000383ffff */
[----:B------:R-:W-:-:S00]  /*bf60*/  NOP ;  /* 0x0000000000007918 */ /* 0x000fc00000000000 */
        /* <DEDUP_REMOVED lines=9> */
.L_x_325:


//--------------------- .nv.global.init           --------------------------
	.section	.nv.global.init,"aw",@progbits
.nv.global.init:
	.type		$str$22,@object
	.size		$str$22,($str$23 - $str$22)
$str$22:
        /*0000*/ 	.byte	0x6b, 0x5f, 0x74, 0x69, 0x6c, 0x65, 0x5f, 0x63, 0x6f, 0x75, 0x6e, 0x74, 0x20, 0x3e, 0x3d, 0x20
        /*0010*/ 	.byte	0x31, 0x00
	.type		$str$23,@object
	.size		$str$23,(__unnamed_1 - $str$23)
$str$23:
        /*0012*/ 	.byte	0x2f, 0x74, 0x6d, 0x70, 0x2f, 0x63, 0x75, 0x74, 0x6c, 0x61, 0x73, 0x73, 0x5f, 0x73, 0x77, 0x65
        /*0022*/ 	.byte	0x65, 0x70, 0x5f, 0x73, 0x72, 0x63, 0x2f, 0x69, 0x6e, 0x63, 0x6c, 0x75, 0x64, 0x65, 0x2f, 0x63
        /*0032*/ 	.byte	0x75, 0x74, 0x6c, 0x61, 0x73, 0x73, 0x2f, 0x67, 0x65, 0x6d, 0x6d, 0x2f, 0x63, 0x6f, 0x6c, 0x6c
        /*0042*/ 	.byte	0x65, 0x63, 0x74, 0x69, 0x76, 0x65, 0x2f, 0x73, 0x6d, 0x39, 0x30, 0x5f, 0x6d, 0x6d, 0x61, 0x5f
        /*0052*/ 	.byte	0x74, 0x6d, 0x61, 0x5f, 0x67, 0x6d, 0x6d, 0x61, 0x5f, 0x73, 0x73, 0x5f, 0x77, 0x61, 0x72, 0x70
        /*0062*/ 	.byte	0x73, 0x70, 0x65, 0x63, 0x69, 0x61, 0x6c, 0x69, 0x7a, 0x65, 0x64, 0x2e, 0x68, 0x70, 0x70, 0x00
	.type		__unnamed_1,@object
	.size		__unnamed_1,(.L_0 - __unnamed_1)
__unnamed_1:
        /*0072*/ 	.byte	0x76, 0x6f, 0x69, 0x64, 0x20, 0x63, 0x75, 0x74, 0x6c, 0x61, 0x73, 0x73, 0x3a, 0x3a, 0x67, 0x65
        /* <DEDUP_REMOVED lines=181> */
        /*0bd2*/ 	.byte	0x00
.L_0:


//--------------------- .nv.shared._ZN7cutlass13device_kernelINS_4gemm6kernel13GemmUniversalIN4cute5tupleIJiiiiEEENS1_10collective13CollectiveMmaINS1_34MainloopSm90TmaGmmaWarpSpecializedILi3ENS5_IJNS4_1CILi2EEENSA_ILi1EEESC_EEENS1_35KernelTmaWarpSpecializedCooperativeEEENS5_IJNSA_ILi128EEENSA_ILi256EEESG_EEENS_10bfloat16_tENS5_IJlSC_lEEESJ_SK_NS4_8TiledMMAINS4_8MMA_AtomIJNS4_4SM904GMMA28MMA_64x256x16_F32BF16BF16_SSILNSO_5MajorE0ELSQ_0ELNSO_7ScaleInE1ELSR_1EEEEEENS4_6LayoutISD_NS5_IJSC_NSA_ILi0EEESV_EEEEENS5_IJNS4_10UnderscoreESY_SY_EEEEENS4_13SM90_TMA_LOADENS4_14ComposedLayoutINS4_7SwizzleILi3ELi4ELi3EEENS4_18smem_ptr_flag_bitsILi16EEENSU_INS5_IJNSA_ILi8EEENSA_ILi64EEEEEENS5_IJS18_SC_EEEEEEEvNS4_8identityENS4_23SM90_TMA_LOAD_MULTICASTES1C_vS1D_EENS_8epilogue10collective6detail29Sm90TmaWarpSpecializedAdapterINS1H_15DefaultEpilogueISJ_SK_SK_NS1G_6thread17LinearCombinationISJ_Li1EffLNS1L_9ScaleType4KindE0ELNS_15FloatRoundStyleE2ESJ_EENS1_15EpilogueDefaultEEEEEvvEEEEvNT_6ParamsE --------------------------
	.section	.nv.shared._ZN7cutlass13device_kernelINS_4gemm6kernel13GemmUniversalIN4cute5tupleIJiiiiEEENS1_10collective13CollectiveMmaINS1_34MainloopSm90TmaGmmaWarpSpecializedILi3ENS5_IJNS4_1CILi2EEENSA_ILi1EEESC_EEENS1_35KernelTmaWarpSpecializedCooperativeEEENS5_IJNSA_ILi128EEENSA_ILi256EEESG_EEENS_10bfloat16_tENS5_IJlSC_lEEESJ_SK_NS4_8TiledMMAINS4_8MMA_AtomIJNS4_4SM904GMMA28MMA_64x256x16_F32BF16BF16_SSILNSO_5MajorE0ELSQ_0ELNSO_7ScaleInE1ELSR_1EEEEEENS4_6LayoutISD_NS5_IJSC_NSA_ILi0EEESV_EEEEENS5_IJNS4_10UnderscoreESY_SY_EEEEENS4_13SM90_TMA_LOADENS4_14ComposedLayoutINS4_7SwizzleILi3ELi4ELi3EEENS4_18smem_ptr_flag_bitsILi16EEENSU_INS5_IJNSA_ILi8EEENSA_ILi64EEEEEENS5_IJS18_SC_EEEEEEEvNS4_8identityENS4_23SM90_TMA_LOAD_MULTICASTES1C_vS1D_EENS_8epilogue10collective6detail29Sm90TmaWarpSpecializedAdapterINS1H_15DefaultEpilogueISJ_SK_SK_NS1G_6thread17LinearCombinationISJ_Li1EffLNS1L_9ScaleType4KindE0ELNS_15FloatRoundStyleE2ESJ_EENS1_15EpilogueDefaultEEEEEvvEEEEvNT_6ParamsE,"aw",@nobits
	.sectionflags	@""
	.align	16
	.zero		1024


//--------------------- .nv.shared.reserved.0     --------------------------
	.section	.nv.shared.reserved.0,"aw",@nobits
	.weak		__nv_reservedSMEM_offset_0_alias
	.size		__nv_reservedSMEM_offset_0_alias, 0, 0
	.other		__nv_reservedSMEM_offset_0_alias,@"STO_CUDA_RESERVED_SHARED STV_DEFAULT"
__nv_reservedSMEM_offset_0_alias:
	.zero		0


//--------------------- .nv.global                --------------------------
	.section	.nv.global,"aw",@nobits
.nv.global:
	.type		_ZN39_INTERNAL_4bf4a834_4_k_cu_b8640435_35414cute1_E,@object
	.size		_ZN39_INTERNAL_4bf4a834_4_k_cu_b8640435_35414cute1_E,(_ZN39_INTERNAL_4bf4a834_4_k_cu_b8640435_35414cuda3std3__45__cpo6cbeginE - _ZN39_INTERNAL_4bf4a834_4_k_cu_b8640435_35414cute1_E)
_ZN39_INTERNAL_4bf4a834_4_k_cu_b8640435_35414cute1_E:
	.zero		1
	.type		_ZN39_INTERNAL_4bf4a834_4_k_cu_b8640435_35414cuda3std3__45__cpo6cbeginE,@object
	.size		_ZN39_INTERNAL_4bf4a834_4_k_cu_b8640435_35414cuda3std3__45__cpo6cbeginE,(_ZN39_INTERNAL_4bf4a834_4_k_cu_b8640435_35414cuda3std3__48in_placeE - _ZN39_INTERNAL_4bf4a834_4_k_cu_b8640435_35414cuda3std3__45__cpo6cbeginE)
_ZN39_INTERNAL_4bf4a834_4_k_cu_b8640435_35414cuda3std3__45__cpo6cbeginE:
	.zero		1
	.type		_ZN39_INTERNAL_4bf4a834_4_k_cu_b8640435_35414cuda3std3__48in_placeE,@object
	.size		_ZN39_INTERNAL_4bf4a834_4_k_cu_b8640435_35414cuda3std3__48in_placeE,(_ZN39_INTERNAL_4bf4a834_4_k_cu_b8640435_35414cuda3std6ranges3__45__cpo9iter_moveE - _ZN39_INTERNAL_4bf4a834_4_k_cu_b8640435_35414cuda3std3__48in_placeE)
_ZN39_INTERNAL_4bf4a834_4_k_cu_b8640435_35414cuda3std3__48in_placeE:
	.zero		1
	.type		_ZN39_INTERNAL_4bf4a834_4_k_cu_b8640435_35414cuda3std6ranges3__45__cpo9iter_moveE,@object
	.size		_ZN39_INTERNAL_4bf4a834_4_k_cu_b8640435_35414cuda3std6ranges3__45__cpo9iter_moveE,(_ZN39_INTERNAL_4bf4a834_4_k_cu_b8640435_35414cuda3std3__45__cpo5beginE - _ZN39_INTERNAL_4bf4a834_4_k_cu_b8640435_35414cuda3std6ranges3__45__cpo9iter_moveE)
_ZN39_INTERNAL_4bf4a834_4_k_cu_b8640435_35414cuda3std6ranges3__45__cpo9iter_moveE:
	.zero		1
	.type		_ZN39_INTERNAL_4bf4a834_4_k_cu_b8640435_35414cuda3std3__45__cpo5beginE,@object
	.size		_ZN39_INTERNAL_4bf4a834_4_k_cu_b8640435_35414cuda3std3__45__cpo5beginE,(_ZN39_INTERNAL_4bf4a834_4_k_cu_b8640435_35414cuda3std3__441_GLOBAL__N__4bf4a834_4_k_cu_b8640435_35416ignoreE - _ZN39_INTERNAL_4bf4a834_4_k_cu_b8640435_35414cuda3std3__45__cpo5beginE)
_ZN39_INTERNAL_4bf4a834_4_k_cu_b8640435_35414cuda3std3__45__cpo5beginE:
	.zero		1
	.type		_ZN39_INTERNAL_4bf4a834_4_k_cu_b8640435_35414cuda3std3__441_GLOBAL__N__4bf4a834_4_k_cu_b8640435_35416ignoreE,@object
	.size		_ZN39_INTERNAL_4bf4a834_4_k_cu_b8640435_35414cuda3std3__441_GLOBAL__N__4bf4a834_4_k_cu_b8640435_35416ignoreE,(_ZN39_INTERNAL_4bf4a834_4_k_cu_b8640435_35414cute7productE - _ZN39_INTERNAL_4bf4a834_4_k_cu_b8640435_35414cuda3std3__441_GLOBAL__N__4bf4a834_4_k_cu_b8640435_35416ignoreE)
_ZN39_INTERNAL_4bf4a834_4_k_cu_b8640435_35414cuda3std3__441_GLOBAL__N__4bf4a834_4_k_cu_b8640435_35416ignoreE:
	.zero		1
	.type		_ZN39_INTERNAL_4bf4a834_4_k_cu_b8640435_35414cute7productE,@object
	.size		_ZN39_INTERNAL_4bf4a834_4_k_cu_b8640435_35414cute7productE,(_ZN39_INTERNAL_4bf4a834_4_k_cu_b8640435_35414cuda3std3__45__cpo3endE - _ZN39_INTERNAL_4bf4a834_4_k_cu_b8640435_35414cute7productE)
_ZN39_INTERNAL_4bf4a834_4_k_cu_b8640435_35414cute7productE:
	.zero		1
	.type		_ZN39_INTERNAL_4bf4a834_4_k_cu_b8640435_35414cuda3std3__45__cpo3endE,@object
	.size		_ZN39_INTERNAL_4bf4a834_4_k_cu_b8640435_35414cuda3std3__45__cpo3endE,(_ZN39_INTERNAL_4bf4a834_4_k_cu_b8640435_35414cuda3std3__419piecewise_constructE - _ZN39_INTERNAL_4bf4a834_4_k_cu_b8640435_35414cuda3std3__45__cpo3endE)
_ZN39_INTERNAL_4bf4a834_4_k_cu_b8640435_35414cuda3std3__45__cpo3endE:
	.zero		1
	.type		_ZN39_INTERNAL_4bf4a834_4_k_cu_b8640435_35414cuda3std3__419piecewise_constructE,@object
	.size		_ZN39_INTERNAL_4bf4a834_4_k_cu_b8640435_35414cuda3std3__419piecewise_constructE,(_ZN39_INTERNAL_4bf4a834_4_k_cu_b8640435_35414cuda3std3__45__cpo4cendE - _ZN39_INTERNAL_4bf4a834_4_k_cu_b8640435_35414cuda3std3__419piecewise_constructE)
_ZN39_INTERNAL_4bf4a834_4_k_cu_b8640435_35414cuda3std3__419piecewise_constructE:
	.zero		1
	.type		_ZN39_INTERNAL_4bf4a834_4_k_cu_b8640435_35414cuda3std3__45__cpo4cendE,@object
	.size		_ZN39_INTERNAL_4bf4a834_4_k_cu_b8640435_35414cuda3std3__45__cpo4cendE,(_ZN39_INTERNAL_4bf4a834_4_k_cu_b8640435_35414cuda3std6ranges3__45__cpo4swapE - _ZN39_INTERNAL_4bf4a834_4_k_cu_b8640435_35414cuda3std3__45__cpo4cendE)
_ZN39_INTERNAL_4bf4a834_4_k_cu_b8640435_35414cuda3std3__45__cpo4cendE:
	.zero		1
	.type		_ZN39_INTERNAL_4bf4a834_4_k_cu_b8640435_35414cuda3std6ranges3__45__cpo4swapE,@object
	.size		_ZN39_INTERNAL_4bf4a834_4_k_cu_b8640435_35414cuda3std6ranges3__45__cpo4swapE,(.L_8 - _ZN39_INTERNAL_4bf4a834_4_k_cu_b8640435_35414cuda3std6ranges3__45__cpo4swapE)
_ZN39_INTERNAL_4bf4a834_4_k_cu_b8640435_35414cuda3std6ranges3__45__cpo4swapE:
	.zero		1
.L_8:


//--------------------- .nv.constant0._ZN7cutlass13device_kernelINS_4gemm6kernel13GemmUniversalIN4cute5tupleIJiiiiEEENS1_10collective13CollectiveMmaINS1_34MainloopSm90TmaGmmaWarpSpecializedILi3ENS5_IJNS4_1CILi2EEENSA_ILi1EEESC_EEENS1_35KernelTmaWarpSpecializedCooperativeEEENS5_IJNSA_ILi128EEENSA_ILi256EEESG_EEENS_10bfloat16_tENS5_IJlSC_lEEESJ_SK_NS4_8TiledMMAINS4_8MMA_AtomIJNS4_4SM904GMMA28MMA_64x256x16_F32BF16BF16_SSILNSO_5MajorE0ELSQ_0ELNSO_7ScaleInE1ELSR_1EEEEEENS4_6LayoutISD_NS5_IJSC_NSA_ILi0EEESV_EEEEENS5_IJNS4_10UnderscoreESY_SY_EEEEENS4_13SM90_TMA_LOADENS4_14ComposedLayoutINS4_7SwizzleILi3ELi4ELi3EEENS4_18smem_ptr_flag_bitsILi16EEENSU_INS5_IJNSA_ILi8EEENSA_ILi64EEEEEENS5_IJS18_SC_EEEEEEEvNS4_8identityENS4_23SM90_TMA_LOAD_MULTICASTES1C_vS1D_EENS_8epilogue10collective6detail29Sm90TmaWarpSpecializedAdapterINS1H_15DefaultEpilogueISJ_SK_SK_NS1G_6thread17LinearCombinationISJ_Li1EffLNS1L_9ScaleType4KindE0ELNS_15FloatRoundStyleE2ESJ_EENS1_15EpilogueDefaultEEEEEvvEEEEvNT_6ParamsE --------------------------
	.section	.nv.constant0._ZN7cutlass13device_kernelINS_4gemm6kernel13GemmUniversalIN4cute5tupleIJiiiiEEENS1_10collective13CollectiveMmaINS1_34MainloopSm90TmaGmmaWarpSpecializedILi3ENS5_IJNS4_1CILi2EEENSA_ILi1EEESC_EEENS1_35KernelTmaWarpSpecializedCooperativeEEENS5_IJNSA_ILi128EEENSA_ILi256EEESG_EEENS_10bfloat16_tENS5_IJlSC_lEEESJ_SK_NS4_8TiledMMAINS4_8MMA_AtomIJNS4_4SM904GMMA28MMA_64x256x16_F32BF16BF16_SSILNSO_5MajorE0ELSQ_0ELNSO_7ScaleInE1ELSR_1EEEEEENS4_6LayoutISD_NS5_IJSC_NSA_ILi0EEESV_EEEEENS5_IJNS4_10UnderscoreESY_SY_EEEEENS4_13SM90_TMA_LOADENS4_14ComposedLayoutINS4_7SwizzleILi3ELi4ELi3EEENS4_18smem_ptr_flag_bitsILi16EEENSU_INS5_IJNSA_ILi8EEENSA_ILi64EEEEEENS5_IJS18_SC_EEEEEEEvNS4_8identityENS4_23SM90_TMA_LOAD_MULTICASTES1C_vS1D_EENS_8epilogue10collective6detail29Sm90TmaWarpSpecializedAdapterINS1H_15DefaultEpilogueISJ_SK_SK_NS1G_6thread17LinearCombinationISJ_Li1EffLNS1L_9ScaleType4KindE0ELNS_15FloatRoundStyleE2ESJ_EENS1_15EpilogueDefaultEEEEEvvEEEEvNT_6ParamsE,"a",@progbits
	.sectionflags	@""
	.align	4
.nv.constant0._ZN7cutlass13device_kernelINS_4gemm6kernel13GemmUniversalIN4cute5tupleIJiiiiEEENS1_10collective13CollectiveMmaINS1_34MainloopSm90TmaGmmaWarpSpecializedILi3ENS5_IJNS4_1CILi2EEENSA_ILi1EEESC_EEENS1_35KernelTmaWarpSpecializedCooperativeEEENS5_IJNSA_ILi128EEENSA_ILi256EEESG_EEENS_10bfloat16_tENS5_IJlSC_lEEESJ_SK_NS4_8TiledMMAINS4_8MMA_AtomIJNS4_4SM904GMMA28MMA_64x256x16_F32BF16BF16_SSILNSO_5MajorE0ELSQ_0ELNSO_7ScaleInE1ELSR_1EEEEEENS4_6LayoutISD_NS5_IJSC_NSA_ILi0EEESV_EEEEENS5_IJNS4_10UnderscoreESY_SY_EEEEENS4_13SM90_TMA_LOADENS4_14ComposedLayoutINS4_7SwizzleILi3ELi4ELi3EEENS4_18smem_ptr_flag_bitsILi16EEENSU_INS5_IJNSA_ILi8EEENSA_ILi64EEEEEENS5_IJS18_SC_EEEEEEEvNS4_8identityENS4_23SM90_TMA_LOAD_MULTICASTES1C_vS1D_EENS_8epilogue10collective6detail29Sm90TmaWarpSpecializedAdapterINS1H_15DefaultEpilogueISJ_SK_SK_NS1G_6thread17LinearCombinationISJ_Li1EffLNS1L_9ScaleType4KindE0ELNS_15FloatRoundStyleE2ESJ_EENS1_15EpilogueDefaultEEEEEvvEEEEvNT_6ParamsE:
	.zero		1664


//--------------------- SYMBOLS --------------------------

	.type		.nv.reservedSmem.offset0,@object
	.size		.nv.reservedSmem.offset0,0x4
	.type		__assertfail,@function
